//
// Generated by NVIDIA NVVM Compiler
//
// Compiler Build ID: CL-36424714
// Cuda compilation tools, release 13.0, V13.0.88
// Based on NVVM 20.0.0
//

.version 9.0
.target sm_100
.address_size 64

	// .globl	_Z16compute_pressurePfS_iiddS_

.visible .entry _Z16compute_pressurePfS_iiddS_(
	.param .u64 .ptr .align 1 _Z16compute_pressurePfS_iiddS__param_0,
	.param .u64 .ptr .align 1 _Z16compute_pressurePfS_iiddS__param_1,
	.param .u32 _Z16compute_pressurePfS_iiddS__param_2,
	.param .u32 _Z16compute_pressurePfS_iiddS__param_3,
	.param .f64 _Z16compute_pressurePfS_iiddS__param_4,
	.param .f64 _Z16compute_pressurePfS_iiddS__param_5,
	.param .u64 .ptr .align 1 _Z16compute_pressurePfS_iiddS__param_6
)
{
	.reg .pred 	%p<7>;
	.reg .b32 	%r<21>;
	.reg .b32 	%f<9>;
	.reg .b64 	%rd<15>;
	.reg .b64 	%fd<18>;

	ld.param.u64 	%rd1, [_Z16compute_pressurePfS_iiddS__param_0];
	ld.param.u64 	%rd2, [_Z16compute_pressurePfS_iiddS__param_1];
	ld.param.u32 	%r4, [_Z16compute_pressurePfS_iiddS__param_2];
	ld.param.u32 	%r5, [_Z16compute_pressurePfS_iiddS__param_3];
	ld.param.f64 	%fd1, [_Z16compute_pressurePfS_iiddS__param_4];
	ld.param.f64 	%fd2, [_Z16compute_pressurePfS_iiddS__param_5];
	ld.param.u64 	%rd3, [_Z16compute_pressurePfS_iiddS__param_6];
	mov.u32 	%r6, %ctaid.x;
	mov.u32 	%r7, %ntid.x;
	mov.u32 	%r8, %tid.x;
	mad.lo.s32 	%r1, %r6, %r7, %r8;
	mul.lo.s32 	%r9, %r5, %r4;
	setp.ge.s32 	%p1, %r1, %r9;
	@%p1 bra 	$L__BB0_3;
	div.s32 	%r10, %r1, %r4;
	mul.lo.s32 	%r11, %r10, %r4;
	sub.s32 	%r2, %r1, %r11;
	add.s32 	%r12, %r4, -1;
	setp.ge.s32 	%p2, %r2, %r12;
	min.s32 	%r13, %r2, %r10;
	setp.lt.s32 	%p3, %r13, 1;
	add.s32 	%r14, %r5, -1;
	setp.ge.s32 	%p4, %r10, %r14;
	or.pred  	%p5, %p2, %p4;
	or.pred  	%p6, %p5, %p3;
	@%p6 bra 	$L__BB0_3;
	cvta.to.global.u64 	%rd4, %rd3;
	add.s32 	%r16, %r11, %r2;
	mul.wide.s32 	%rd5, %r16, 4;
	add.s64 	%rd6, %rd4, %rd5;
	ld.global.f32 	%f1, [%rd6+4];
	ld.global.f32 	%f2, [%rd6+-4];
	add.s32 	%r17, %r11, %r4;
	mul.wide.s32 	%rd7, %r4, 4;
	add.s64 	%rd8, %rd6, %rd7;
	ld.global.f32 	%f3, [%rd8];
	shl.b32 	%r18, %r4, 1;
	sub.s32 	%r19, %r17, %r18;
	add.s32 	%r20, %r19, %r2;
	mul.wide.s32 	%rd9, %r20, 4;
	add.s64 	%rd10, %rd4, %rd9;
	ld.global.f32 	%f4, [%rd10];
	mul.f64 	%fd3, %fd2, %fd2;
	add.f32 	%f5, %f1, %f2;
	cvt.f64.f32 	%fd4, %f5;
	mul.f64 	%fd5, %fd1, %fd1;
	add.f32 	%f6, %f3, %f4;
	cvt.f64.f32 	%fd6, %f6;
	mul.f64 	%fd7, %fd5, %fd6;
	fma.rn.f64 	%fd8, %fd3, %fd4, %fd7;
	cvta.to.global.u64 	%rd11, %rd2;
	add.s64 	%rd12, %rd11, %rd5;
	ld.global.f32 	%f7, [%rd12];
	cvt.f64.f32 	%fd9, %f7;
	mul.f64 	%fd10, %fd1, %fd9;
	mul.f64 	%fd11, %fd1, %fd10;
	mul.f64 	%fd12, %fd2, %fd11;
	mul.f64 	%fd13, %fd2, %fd12;
	sub.f64 	%fd14, %fd8, %fd13;
	add.f64 	%fd15, %fd5, %fd3;
	add.f64 	%fd16, %fd15, %fd15;
	div.rn.f64 	%fd17, %fd14, %fd16;
	cvt.rn.f32.f64 	%f8, %fd17;
	cvta.to.global.u64 	%rd13, %rd1;
	add.s64 	%rd14, %rd13, %rd5;
	st.global.f32 	[%rd14], %f8;
$L__BB0_3:
	ret;

}
	// .globl	_Z16compute_velocityPfS_S_S_S_iiddddd
.visible .entry _Z16compute_velocityPfS_S_S_S_iiddddd(
	.param .u64 .ptr .align 1 _Z16compute_velocityPfS_S_S_S_iiddddd_param_0,
	.param .u64 .ptr .align 1 _Z16compute_velocityPfS_S_S_S_iiddddd_param_1,
	.param .u64 .ptr .align 1 _Z16compute_velocityPfS_S_S_S_iiddddd_param_2,
	.param .u64 .ptr .align 1 _Z16compute_velocityPfS_S_S_S_iiddddd_param_3,
	.param .u64 .ptr .align 1 _Z16compute_velocityPfS_S_S_S_iiddddd_param_4,
	.param .u32 _Z16compute_velocityPfS_S_S_S_iiddddd_param_5,
	.param .u32 _Z16compute_velocityPfS_S_S_S_iiddddd_param_6,
	.param .f64 _Z16compute_velocityPfS_S_S_S_iiddddd_param_7,
	.param .f64 _Z16compute_velocityPfS_S_S_S_iiddddd_param_8,
	.param .f64 _Z16compute_velocityPfS_S_S_S_iiddddd_param_9,
	.param .f64 _Z16compute_velocityPfS_S_S_S_iiddddd_param_10,
	.param .f64 _Z16compute_velocityPfS_S_S_S_iiddddd_param_11
)
{
	.reg .pred 	%p<7>;
	.reg .b32 	%r<19>;
	.reg .b32 	%f<33>;
	.reg .b64 	%rd<27>;
	.reg .b64 	%fd<49>;

	ld.param.u64 	%rd2, [_Z16compute_velocityPfS_S_S_S_iiddddd_param_1];
	ld.param.u64 	%rd4, [_Z16compute_velocityPfS_S_S_S_iiddddd_param_3];
	ld.param.u64 	%rd5, [_Z16compute_velocityPfS_S_S_S_iiddddd_param_4];
	ld.param.u32 	%r4, [_Z16compute_velocityPfS_S_S_S_iiddddd_param_5];
	ld.param.u32 	%r5, [_Z16compute_velocityPfS_S_S_S_iiddddd_param_6];
	ld.param.f64 	%fd2, [_Z16compute_velocityPfS_S_S_S_iiddddd_param_8];
	ld.param.f64 	%fd3, [_Z16compute_velocityPfS_S_S_S_iiddddd_param_9];
	ld.param.f64 	%fd4, [_Z16compute_velocityPfS_S_S_S_iiddddd_param_10];
	ld.param.f64 	%fd5, [_Z16compute_velocityPfS_S_S_S_iiddddd_param_11];
	mov.u32 	%r6, %ctaid.x;
	mov.u32 	%r7, %ntid.x;
	mov.u32 	%r8, %tid.x;
	mad.lo.s32 	%r1, %r6, %r7, %r8;
	mul.lo.s32 	%r9, %r5, %r4;
	setp.ge.s32 	%p1, %r1, %r9;
	@%p1 bra 	$L__BB1_3;
	div.s32 	%r10, %r1, %r4;
	mul.lo.s32 	%r11, %r10, %r4;
	sub.s32 	%r2, %r1, %r11;
	add.s32 	%r12, %r4, -1;
	setp.ge.s32 	%p2, %r2, %r12;
	min.s32 	%r13, %r2, %r10;
	setp.lt.s32 	%p3, %r13, 1;
	add.s32 	%r14, %r5, -1;
	setp.ge.s32 	%p4, %r10, %r14;
	or.pred  	%p5, %p2, %p4;
	or.pred  	%p6, %p5, %p3;
	@%p6 bra 	$L__BB1_3;
	ld.param.f64 	%fd48, [_Z16compute_velocityPfS_S_S_S_iiddddd_param_7];
	ld.param.u64 	%rd26, [_Z16compute_velocityPfS_S_S_S_iiddddd_param_2];
	ld.param.u64 	%rd25, [_Z16compute_velocityPfS_S_S_S_iiddddd_param_0];
	cvta.to.global.u64 	%rd6, %rd4;
	cvta.to.global.u64 	%rd7, %rd5;
	cvta.to.global.u64 	%rd8, %rd26;
	mul.lo.s32 	%r15, %r10, %r4;
	add.s32 	%r16, %r15, %r2;
	mul.wide.s32 	%rd9, %r16, 4;
	add.s64 	%rd10, %rd8, %rd9;
	ld.global.f32 	%f1, [%rd10];
	cvt.f64.f32 	%fd6, %f1;
	mul.f64 	%fd7, %fd3, %fd6;
	div.rn.f64 	%fd8, %fd7, %fd48;
	ld.global.f32 	%f2, [%rd10+-4];
	sub.f32 	%f3, %f1, %f2;
	cvt.f64.f32 	%fd9, %f3;
	mul.f64 	%fd10, %fd8, %fd9;
	sub.f64 	%fd11, %fd6, %fd10;
	div.rn.f64 	%fd12, %fd7, %fd2;
	sub.s32 	%r17, %r15, %r4;
	add.s32 	%r18, %r17, %r2;
	mul.wide.s32 	%rd11, %r18, 4;
	add.s64 	%rd12, %rd8, %rd11;
	ld.global.f32 	%f4, [%rd12];
	sub.f32 	%f5, %f1, %f4;
	cvt.f64.f32 	%fd13, %f5;
	mul.f64 	%fd14, %fd12, %fd13;
	sub.f64 	%fd15, %fd11, %fd14;
	add.f64 	%fd16, %fd4, %fd4;
	mul.f64 	%fd17, %fd48, %fd16;
	div.rn.f64 	%fd18, %fd3, %fd17;
	add.s64 	%rd13, %rd7, %rd9;
	ld.global.f32 	%f6, [%rd13+4];
	ld.global.f32 	%f7, [%rd13+-4];
	sub.f32 	%f8, %f6, %f7;
	cvt.f64.f32 	%fd19, %f8;
	mul.f64 	%fd20, %fd18, %fd19;
	sub.f64 	%fd21, %fd15, %fd20;
	mul.f64 	%fd22, %fd3, %fd5;
	mul.f64 	%fd23, %fd48, %fd48;
	div.rn.f64 	%fd24, %fd22, %fd23;
	ld.global.f32 	%f9, [%rd10+4];
	add.f32 	%f10, %f1, %f1;
	sub.f32 	%f11, %f9, %f10;
	add.f32 	%f12, %f2, %f11;
	cvt.f64.f32 	%fd25, %f12;
	fma.rn.f64 	%fd26, %fd24, %fd25, %fd21;
	mul.f64 	%fd27, %fd2, %fd2;
	div.rn.f64 	%fd28, %fd22, %fd27;
	mul.wide.s32 	%rd14, %r4, 4;
	add.s64 	%rd15, %rd10, %rd14;
	ld.global.f32 	%f13, [%rd15];
	sub.f32 	%f14, %f13, %f10;
	add.f32 	%f15, %f4, %f14;
	cvt.f64.f32 	%fd29, %f15;
	fma.rn.f64 	%fd30, %fd28, %fd29, %fd26;
	cvt.rn.f32.f64 	%f16, %fd30;
	cvta.to.global.u64 	%rd16, %rd25;
	add.s64 	%rd17, %rd16, %rd9;
	st.global.f32 	[%rd17], %f16;
	add.s64 	%rd18, %rd6, %rd9;
	ld.global.f32 	%f17, [%rd18];
	cvt.f64.f32 	%fd31, %f17;
	mul.f64 	%fd32, %fd3, %fd31;
	div.rn.f64 	%fd33, %fd32, %fd48;
	ld.global.f32 	%f18, [%rd18+-4];
	sub.f32 	%f19, %f17, %f18;
	cvt.f64.f32 	%fd34, %f19;
	mul.f64 	%fd35, %fd33, %fd34;
	sub.f64 	%fd36, %fd31, %fd35;
	div.rn.f64 	%fd37, %fd32, %fd2;
	add.s64 	%rd19, %rd6, %rd11;
	ld.global.f32 	%f20, [%rd19];
	sub.f32 	%f21, %f17, %f20;
	cvt.f64.f32 	%fd38, %f21;
	mul.f64 	%fd39, %fd37, %fd38;
	sub.f64 	%fd40, %fd36, %fd39;
	add.s64 	%rd20, %rd13, %rd14;
	ld.global.f32 	%f22, [%rd20];
	add.s64 	%rd21, %rd7, %rd11;
	ld.global.f32 	%f23, [%rd21];
	sub.f32 	%f24, %f22, %f23;
	cvt.f64.f32 	%fd41, %f24;
	mul.f64 	%fd42, %fd18, %fd41;
	sub.f64 	%fd43, %fd40, %fd42;
	ld.global.f32 	%f25, [%rd18+4];
	add.f32 	%f26, %f17, %f17;
	sub.f32 	%f27, %f25, %f26;
	add.f32 	%f28, %f18, %f27;
	cvt.f64.f32 	%fd44, %f28;
	fma.rn.f64 	%fd45, %fd24, %fd44, %fd43;
	add.s64 	%rd22, %rd18, %rd14;
	ld.global.f32 	%f29, [%rd22];
	sub.f32 	%f30, %f29, %f26;
	add.f32 	%f31, %f20, %f30;
	cvt.f64.f32 	%fd46, %f31;
	fma.rn.f64 	%fd47, %fd28, %fd46, %fd45;
	cvt.rn.f32.f64 	%f32, %fd47;
	cvta.to.global.u64 	%rd23, %rd2;
	add.s64 	%rd24, %rd23, %rd9;
	st.global.f32 	[%rd24], %f32;
$L__BB1_3:
	ret;

}


// ===== COMPILED SASS (sm_100) =====

	.target	sm_100

	.elftype	@"ET_EXEC"


//--------------------- .note.nv.tkinfo           --------------------------
	.section	.note.nv.tkinfo,"",@"SHT_NOTE"
	.sectionflags	@"SHF_NOTE_NV_TKINFO"
	.tkinfo
        /*0018*/ 	.word	0x00000002
        /*0030*/ 	.string	""
        /*0030*/ 	.string	"ptxas"
        /*0030*/ 	.string	"Cuda compilation tools, release 13.0, V13.0.88"
        /*0030*/ 	.string	"Build cuda_13.0.r13.0/compiler.36424714_0"
        /*0030*/ 	.string	"-arch sm_100 -m 64 "



//--------------------- .note.nv.cuinfo           --------------------------
	.section	.note.nv.cuinfo,"",@"SHT_NOTE"
	.sectionflags	@"SHF_NOTE_NV_CUINFO"
        /*0018*/ 	.short	0x0002
        /*001a*/ 	.short	0x0064
        /*001c*/ 	.short	0x0082
	.zero		2


//--------------------- .nv.info                  --------------------------
	.section	.nv.info,"",@"SHT_CUDA_INFO"
	.align	4


	//----- nvinfo : EIATTR_REGCOUNT
	.align		4
        /*0000*/ 	.byte	0x04, 0x2f
        /*0002*/ 	.short	(.L_1 - .L_0)
	.align		4
.L_0:
        /*0004*/ 	.word	index@(_Z16compute_pressurePfS_iiddS_)
        /*0008*/ 	.word	0x0000001b


	//----- nvinfo : EIATTR_FRAME_SIZE
	.align		4
.L_1:
        /*000c*/ 	.byte	0x04, 0x11
        /*000e*/ 	.short	(.L_3 - .L_2)
	.align		4
.L_2:
        /*0010*/ 	.word	index@($__internal_1_$__cuda_sm20_div_rn_f64_full)
        /*0014*/ 	.word	0x00000000


	//----- nvinfo : EIATTR_FRAME_SIZE
	.align		4
.L_3:
        /*0018*/ 	.byte	0x04, 0x11
        /*001a*/ 	.short	(.L_5 - .L_4)
	.align		4
.L_4:
        /*001c*/ 	.word	index@(_Z16compute_pressurePfS_iiddS_)
        /*0020*/ 	.word	0x00000000


	//----- nvinfo : EIATTR_REGCOUNT
	.align		4
.L_5:
        /*0024*/ 	.byte	0x04, 0x2f
        /*0026*/ 	.short	(.L_7 - .L_6)
	.align		4
.L_6:
        /*0028*/ 	.word	index@(_Z16compute_velocityPfS_S_S_S_iiddddd)
        /*002c*/ 	.word	0x0000002a


	//----- nvinfo : EIATTR_FRAME_SIZE
	.align		4
.L_7:
        /*0030*/ 	.byte	0x04, 0x11
        /*0032*/ 	.short	(.L_9 - .L_8)
	.align		4
.L_8:
        /*0034*/ 	.word	index@($__internal_0_$__cuda_sm20_div_rn_f64_full)
        /*0038*/ 	.word	0x00000000


	//----- nvinfo : EIATTR_FRAME_SIZE
	.align		4
.L_9:
        /*003c*/ 	.byte	0x04, 0x11
        /*003e*/ 	.short	(.L_11 - .L_10)
	.align		4
.L_10:
        /*0040*/ 	.word	index@(_Z16compute_velocityPfS_S_S_S_iiddddd)
        /*0044*/ 	.word	0x00000000


	//----- nvinfo : EIATTR_MIN_STACK_SIZE
	.align		4
.L_11:
        /*0048*/ 	.byte	0x04, 0x12
        /*004a*/ 	.short	(.L_13 - .L_12)
	.align		4
.L_12:
        /*004c*/ 	.word	index@(_Z16compute_velocityPfS_S_S_S_iiddddd)
        /*0050*/ 	.word	0x00000000


	//----- nvinfo : EIATTR_MIN_STACK_SIZE
	.align		4
.L_13:
        /*0054*/ 	.byte	0x04, 0x12
        /*0056*/ 	.short	(.L_15 - .L_14)
	.align		4
.L_14:
        /*0058*/ 	.word	index@(_Z16compute_pressurePfS_iiddS_)
        /*005c*/ 	.word	0x00000000
.L_15:


//--------------------- .nv.compat                --------------------------
	.section	.nv.compat,"",@"SHT_CUDA_COMPAT_INFO"
	.align	4
        /*0000*/ 	.byte	0x02, 0x09, 0x00, 0x00, 0x02, 0x02, 0x01, 0x00, 0x02, 0x05, 0x05, 0x00, 0x03, 0x07, 0x01, 0x01
        /*0010*/ 	.byte	0x02, 0x03, 0x00, 0x00, 0x02, 0x06, 0x01, 0x00, 0x04, 0x0b, 0x08, 0x00, 0x01, 0x00, 0x00, 0x00
        /*0020*/ 	.byte	0x00, 0x00, 0x00, 0x00


//--------------------- .nv.info._Z16compute_velocityPfS_S_S_S_iiddddd --------------------------
	.section	.nv.info._Z16compute_velocityPfS_S_S_S_iiddddd,"",@"SHT_CUDA_INFO"
	.sectionflags	@""
	.align	4


	//----- nvinfo : EIATTR_CUDA_API_VERSION
	.align		4
        /*0000*/ 	.byte	0x04, 0x37
        /*0002*/ 	.short	(.L_17 - .L_16)
.L_16:
        /*0004*/ 	.word	0x00000082


	//----- nvinfo : EIATTR_KPARAM_INFO
	.align		4
.L_17:
        /*0008*/ 	.byte	0x04, 0x17
        /*000a*/ 	.short	(.L_19 - .L_18)
.L_18:
        /*000c*/ 	.word	0x00000000
        /*0010*/ 	.short	0x000b
        /*0012*/ 	.short	0x0050
        /*0014*/ 	.byte	0x00, 0xf0, 0x21, 0x00


	//----- nvinfo : EIATTR_KPARAM_INFO
	.align		4
.L_19:
        /*0018*/ 	.byte	0x04, 0x17
        /*001a*/ 	.short	(.L_21 - .L_20)
.L_20:
        /*001c*/ 	.word	0x00000000
        /*0020*/ 	.short	0x000a
        /*0022*/ 	.short	0x0048
        /*0024*/ 	.byte	0x00, 0xf0, 0x21, 0x00


	//----- nvinfo : EIATTR_KPARAM_INFO
	.align		4
.L_21:
        /*0028*/ 	.byte	0x04, 0x17
        /*002a*/ 	.short	(.L_23 - .L_22)
.L_22:
        /*002c*/ 	.word	0x00000000
        /*0030*/ 	.short	0x0009
        /*0032*/ 	.short	0x0040
        /*0034*/ 	.byte	0x00, 0xf0, 0x21, 0x00


	//----- nvinfo : EIATTR_KPARAM_INFO
	.align		4
.L_23:
        /*0038*/ 	.byte	0x04, 0x17
        /*003a*/ 	.short	(.L_25 - .L_24)
.L_24:
        /*003c*/ 	.word	0x00000000
        /*0040*/ 	.short	0x0008
        /*0042*/ 	.short	0x0038
        /*0044*/ 	.byte	0x00, 0xf0, 0x21, 0x00


	//----- nvinfo : EIATTR_KPARAM_INFO
	.align		4
.L_25:
        /*0048*/ 	.byte	0x04, 0x17
        /*004a*/ 	.short	(.L_27 - .L_26)
.L_26:
        /*004c*/ 	.word	0x00000000
        /*0050*/ 	.short	0x0007
        /*0052*/ 	.short	0x0030
        /*0054*/ 	.byte	0x00, 0xf0, 0x21, 0x00


	//----- nvinfo : EIATTR_KPARAM_INFO
	.align		4
.L_27:
        /*0058*/ 	.byte	0x04, 0x17
        /*005a*/ 	.short	(.L_29 - .L_28)
.L_28:
        /*005c*/ 	.word	0x00000000
        /*0060*/ 	.short	0x0006
        /*0062*/ 	.short	0x002c
        /*0064*/ 	.byte	0x00, 0xf0, 0x11, 0x00


	//----- nvinfo : EIATTR_KPARAM_INFO
	.align		4
.L_29:
        /*0068*/ 	.byte	0x04, 0x17
        /*006a*/ 	.short	(.L_31 - .L_30)
.L_30:
        /*006c*/ 	.word	0x00000000
        /*0070*/ 	.short	0x0005
        /*0072*/ 	.short	0x0028
        /*0074*/ 	.byte	0x00, 0xf0, 0x11, 0x00


	//----- nvinfo : EIATTR_KPARAM_INFO
	.align		4
.L_31:
        /*0078*/ 	.byte	0x04, 0x17
        /*007a*/ 	.short	(.L_33 - .L_32)
.L_32:
        /*007c*/ 	.word	0x00000000
        /*0080*/ 	.short	0x0004
        /*0082*/ 	.short	0x0020
        /*0084*/ 	.byte	0x00, 0xf5, 0x21, 0x00


	//----- nvinfo : EIATTR_KPARAM_INFO
	.align		4
.L_33:
        /*0088*/ 	.byte	0x04, 0x17
        /*008a*/ 	.short	(.L_35 - .L_34)
.L_34:
        /*008c*/ 	.word	0x00000000
        /*0090*/ 	.short	0x0003
        /*0092*/ 	.short	0x0018
        /*0094*/ 	.byte	0x00, 0xf5, 0x21, 0x00


	//----- nvinfo : EIATTR_KPARAM_INFO
	.align		4
.L_35:
        /*0098*/ 	.byte	0x04, 0x17
        /*009a*/ 	.short	(.L_37 - .L_36)
.L_36:
        /*009c*/ 	.word	0x00000000
        /*00a0*/ 	.short	0x0002
        /*00a2*/ 	.short	0x0010
        /*00a4*/ 	.byte	0x00, 0xf5, 0x21, 0x00


	//----- nvinfo : EIATTR_KPARAM_INFO
	.align		4
.L_37:
        /*00a8*/ 	.byte	0x04, 0x17
        /*00aa*/ 	.short	(.L_39 - .L_38)
.L_38:
        /*00ac*/ 	.word	0x00000000
        /*00b0*/ 	.short	0x0001
        /*00b2*/ 	.short	0x0008
        /*00b4*/ 	.byte	0x00, 0xf5, 0x21, 0x00


	//----- nvinfo : EIATTR_KPARAM_INFO
	.align		4
.L_39:
        /*00b8*/ 	.byte	0x04, 0x17
        /*00ba*/ 	.short	(.L_41 - .L_40)
.L_40:
        /*00bc*/ 	.word	0x00000000
        /*00c0*/ 	.short	0x0000
        /*00c2*/ 	.short	0x0000
        /*00c4*/ 	.byte	0x00, 0xf5, 0x21, 0x00


	//----- nvinfo : EIATTR_SPARSE_MMA_MASK
	.align		4
.L_41:
        /*00c8*/ 	.byte	0x03, 0x50
        /*00ca*/ 	.short	0x0000


	//----- nvinfo : EIATTR_MAXREG_COUNT
	.align		4
        /*00cc*/ 	.byte	0x03, 0x1b
        /*00ce*/ 	.short	0x00ff


	//----- nvinfo : EIATTR_MERCURY_ISA_VERSION
	.align		4
        /*00d0*/ 	.byte	0x03, 0x5f
        /*00d2*/ 	.short	0x0101


	//----- nvinfo : EIATTR_VRC_CTA_INIT_COUNT
	.align		4
        /*00d4*/ 	.byte	0x02, 0x4a
	.zero		1
	.zero		1


	//----- nvinfo : EIATTR_EXIT_INSTR_OFFSETS
	.align		4
        /*00d8*/ 	.byte	0x04, 0x1c
        /*00da*/ 	.short	(.L_43 - .L_42)


	//   ....[0]....
.L_42:
        /*00dc*/ 	.word	0x00000080


	//   ....[1]....
        /*00e0*/ 	.word	0x00000280


	//   ....[2]....
        /*00e4*/ 	.word	0x000013b0


	//----- nvinfo : EIATTR_CRS_STACK_SIZE
	.align		4
.L_43:
        /*00e8*/ 	.byte	0x04, 0x1e
        /*00ea*/ 	.short	(.L_45 - .L_44)
.L_44:
        /*00ec*/ 	.word	0x00000000


	//----- nvinfo : EIATTR_CBANK_PARAM_SIZE
	.align		4
.L_45:
        /*00f0*/ 	.byte	0x03, 0x19
        /*00f2*/ 	.short	0x0058


	//----- nvinfo : EIATTR_PARAM_CBANK
	.align		4
        /*00f4*/ 	.byte	0x04, 0x0a
        /*00f6*/ 	.short	(.L_47 - .L_46)
	.align		4
.L_46:
        /*00f8*/ 	.word	index@(.nv.constant0._Z16compute_velocityPfS_S_S_S_iiddddd)
        /*00fc*/ 	.short	0x0380
        /*00fe*/ 	.short	0x0058


	//----- nvinfo : EIATTR_SW_WAR
	.align		4
.L_47:
        /*0100*/ 	.byte	0x04, 0x36
        /*0102*/ 	.short	(.L_49 - .L_48)
.L_48:
        /*0104*/ 	.word	0x00000008
.L_49:


//--------------------- .nv.info._Z16compute_pressurePfS_iiddS_ --------------------------
	.section	.nv.info._Z16compute_pressurePfS_iiddS_,"",@"SHT_CUDA_INFO"
	.sectionflags	@""
	.align	4


	//----- nvinfo : EIATTR_CUDA_API_VERSION
	.align		4
        /*0000*/ 	.byte	0x04, 0x37
        /*0002*/ 	.short	(.L_51 - .L_50)
.L_50:
        /*0004*/ 	.word	0x00000082


	//----- nvinfo : EIATTR_KPARAM_INFO
	.align		4
.L_51:
        /*0008*/ 	.byte	0x04, 0x17
        /*000a*/ 	.short	(.L_53 - .L_52)
.L_52:
        /*000c*/ 	.word	0x00000000
        /*0010*/ 	.short	0x0006
        /*0012*/ 	.short	0x0028
        /*0014*/ 	.byte	0x00, 0xf5, 0x21, 0x00


	//----- nvinfo : EIATTR_KPARAM_INFO
	.align		4
.L_53:
        /*0018*/ 	.byte	0x04, 0x17
        /*001a*/ 	.short	(.L_55 - .L_54)
.L_54:
        /*001c*/ 	.word	0x00000000
        /*0020*/ 	.short	0x0005
        /*0022*/ 	.short	0x0020
        /*0024*/ 	.byte	0x00, 0xf0, 0x21, 0x00


	//----- nvinfo : EIATTR_KPARAM_INFO
	.align		4
.L_55:
        /*0028*/ 	.byte	0x04, 0x17
        /*002a*/ 	.short	(.L_57 - .L_56)
.L_56:
        /*002c*/ 	.word	0x00000000
        /*0030*/ 	.short	0x0004
        /*0032*/ 	.short	0x0018
        /*0034*/ 	.byte	0x00, 0xf0, 0x21, 0x00


	//----- nvinfo : EIATTR_KPARAM_INFO
	.align		4
.L_57:
        /*0038*/ 	.byte	0x04, 0x17
        /*003a*/ 	.short	(.L_59 - .L_58)
.L_58:
        /*003c*/ 	.word	0x00000000
        /*0040*/ 	.short	0x0003
        /*0042*/ 	.short	0x0014
        /*0044*/ 	.byte	0x00, 0xf0, 0x11, 0x00


	//----- nvinfo : EIATTR_KPARAM_INFO
	.align		4
.L_59:
        /*0048*/ 	.byte	0x04, 0x17
        /*004a*/ 	.short	(.L_61 - .L_60)
.L_60:
        /*004c*/ 	.word	0x00000000
        /*0050*/ 	.short	0x0002
        /*0052*/ 	.short	0x0010
        /*0054*/ 	.byte	0x00, 0xf0, 0x11, 0x00


	//----- nvinfo : EIATTR_KPARAM_INFO
	.align		4
.L_61:
        /*0058*/ 	.byte	0x04, 0x17
        /*005a*/ 	.short	(.L_63 - .L_62)
.L_62:
        /*005c*/ 	.word	0x00000000
        /*0060*/ 	.short	0x0001
        /*0062*/ 	.short	0x0008
        /*0064*/ 	.byte	0x00, 0xf5, 0x21, 0x00


	//----- nvinfo : EIATTR_KPARAM_INFO
	.align		4
.L_63:
        /*0068*/ 	.byte	0x04, 0x17
        /*006a*/ 	.short	(.L_65 - .L_64)
.L_64:
        /*006c*/ 	.word	0x00000000
        /*0070*/ 	.short	0x0000
        /*0072*/ 	.short	0x0000
        /*0074*/ 	.byte	0x00, 0xf5, 0x21, 0x00


	//----- nvinfo : EIATTR_SPARSE_MMA_MASK
	.align		4
.L_65:
        /*0078*/ 	.byte	0x03, 0x50
        /*007a*/ 	.short	0x0000


	//----- nvinfo : EIATTR_MAXREG_COUNT
	.align		4
        /*007c*/ 	.byte	0x03, 0x1b
        /*007e*/ 	.short	0x00ff


	//----- nvinfo : EIATTR_MERCURY_ISA_VERSION
	.align		4
        /*0080*/ 	.byte	0x03, 0x5f
        /*0082*/ 	.short	0x0101


	//----- nvinfo : EIATTR_VRC_CTA_INIT_COUNT
	.align		4
        /*0084*/ 	.byte	0x02, 0x4a
	.zero		1
	.zero		1


	//----- nvinfo : EIATTR_EXIT_INSTR_OFFSETS
	.align		4
        /*0088*/ 	.byte	0x04, 0x1c
        /*008a*/ 	.short	(.L_67 - .L_66)


	//   ....[0]....
.L_66:
        /*008c*/ 	.word	0x00000080


	//   ....[1]....
        /*0090*/ 	.word	0x00000280


	//   ....[2]....
        /*0094*/ 	.word	0x00000620


	//----- nvinfo : EIATTR_CRS_STACK_SIZE
	.align		4
.L_67:
        /*0098*/ 	.byte	0x04, 0x1e
        /*009a*/ 	.short	(.L_69 - .L_68)
.L_68:
        /*009c*/ 	.word	0x00000000


	//----- nvinfo : EIATTR_CBANK_PARAM_SIZE
	.align		4
.L_69:
        /*00a0*/ 	.byte	0x03, 0x19
        /*00a2*/ 	.short	0x0030


	//----- nvinfo : EIATTR_PARAM_CBANK
	.align		4
        /*00a4*/ 	.byte	0x04, 0x0a
        /*00a6*/ 	.short	(.L_71 - .L_70)
	.align		4
.L_70:
        /*00a8*/ 	.word	index@(.nv.constant0._Z16compute_pressurePfS_iiddS_)
        /*00ac*/ 	.short	0x0380
        /*00ae*/ 	.short	0x0030


	//----- nvinfo : EIATTR_SW_WAR
	.align		4
.L_71:
        /*00b0*/ 	.byte	0x04, 0x36
        /*00b2*/ 	.short	(.L_73 - .L_72)
.L_72:
        /*00b4*/ 	.word	0x00000008
.L_73:


//--------------------- .nv.callgraph             --------------------------
	.section	.nv.callgraph,"",@"SHT_CUDA_CALLGRAPH"
	.align	4
	.sectionentsize	8
	.align		4
        /*0000*/ 	.word	0x00000000
	.align		4
        /*0004*/ 	.word	0xffffffff
	.align		4
        /*0008*/ 	.word	0x00000000
	.align		4
        /*000c*/ 	.word	0xfffffffe
	.align		4
        /*0010*/ 	.word	0x00000000
	.align		4
        /*0014*/ 	.word	0xfffffffd
	.align		4
        /*0018*/ 	.word	0x00000000
	.align		4
        /*001c*/ 	.word	0xfffffffc


//--------------------- .text._Z16compute_velocityPfS_S_S_S_iiddddd --------------------------
	.section	.text._Z16compute_velocityPfS_S_S_S_iiddddd,"ax",@progbits
	.align	128
        .global         _Z16compute_velocityPfS_S_S_S_iiddddd
        .type           _Z16compute_velocityPfS_S_S_S_iiddddd,@function
        .size           _Z16compute_velocityPfS_S_S_S_iiddddd,(.L_x_25 - _Z16compute_velocityPfS_S_S_S_iiddddd)
        .other          _Z16compute_velocityPfS_S_S_S_iiddddd,@"STO_CUDA_ENTRY STV_DEFAULT"
_Z16compute_velocityPfS_S_S_S_iiddddd:
.text._Z16compute_velocityPfS_S_S_S_iiddddd:
[----:B------:R-:W-:Y:S01]  /*0000*/  LDC R1, c[0x0][0x37c] ;  /* 0x0000df00ff017b82 */ /* 0x000fe20000000800 */
[----:B------:R-:W0:Y:S07]  /*0010*/  S2R R0, SR_TID.X ;  /* 0x0000000000007919 */ /* 0x000e2e0000002100 */
[----:B------:R-:W0:Y:S08]  /*0020*/  S2UR UR4, SR_CTAID.X ;  /* 0x00000000000479c3 */ /* 0x000e300000002500 */
[----:B------:R-:W0:Y:S08]  /*0030*/  LDC R5, c[0x0][0x360] ;  /* 0x0000d800ff057b82 */ /* 0x000e300000000800 */
[----:B------:R-:W1:Y:S01]  /*0040*/  LDC.64 R8, c[0x0][0x3a8] ;  /* 0x0000ea00ff087b82 */ /* 0x000e620000000a00 */
[----:B0-----:R-:W-:-:S02]  /*0050*/  IMAD R5, R5, UR4, R0 ;  /* 0x0000000405057c24 */ /* 0x001fc4000f8e0200 */
[----:B-1----:R-:W-:-:S05]  /*0060*/  IMAD R0, R9, R8, RZ ;  /* 0x0000000809007224 */ /* 0x002fca00078e02ff */
[----:B------:R-:W-:-:S13]  /*0070*/  ISETP.GE.AND P0, PT, R5, R0, PT ;  /* 0x000000000500720c */ /* 0x000fda0003f06270 */
[----:B------:R-:W-:Y:S05]  /*0080*/  @P0 EXIT ;  /* 0x000000000000094d */ /* 0x000fea0003800000 */
[----:B------:R-:W-:Y:S01]  /*0090*/  IABS R7, R8 ;  /* 0x0000000800077213 */ /* 0x000fe20000000000 */
[----:B------:R-:W-:-:S03]  /*00a0*/  VIADD R9, R9, 0xffffffff ;  /* 0xffffffff09097836 */ /* 0x000fc60000000000 */
[----:B------:R-:W0:Y:S08]  /*00b0*/  I2F.RP R0, R7 ;  /* 0x0000000700007306 */ /* 0x000e300000209400 */
[----:B0-----:R-:W0:Y:S02]  /*00c0*/  MUFU.RCP R0, R0 ;  /* 0x0000000000007308 */ /* 0x001e240000001000 */
[----:B0-----:R-:W-:-:S06]  /*00d0*/  VIADD R2, R0, 0xffffffe ;  /* 0x0ffffffe00027836 */ /* 0x001fcc0000000000 */
[----:B------:R0:W1:Y:S02]  /*00e0*/  F2I.FTZ.U32.TRUNC.NTZ R3, R2 ;  /* 0x0000000200037305 */ /* 0x000064000021f000 */
[----:B0-----:R-:W-:Y:S02]  /*00f0*/  IMAD.MOV.U32 R2, RZ, RZ, RZ ;  /* 0x000000ffff027224 */ /* 0x001fe400078e00ff */
[----:B-1----:R-:W-:-:S04]  /*0100*/  IMAD.MOV R4, RZ, RZ, -R3 ;  /* 0x000000ffff047224 */ /* 0x002fc800078e0a03 */
[----:B------:R-:W-:Y:S01]  /*0110*/  IMAD R11, R4, R7, RZ ;  /* 0x00000007040b7224 */ /* 0x000fe200078e02ff */
[----:B------:R-:W-:-:S03]  /*0120*/  IABS R4, R5 ;  /* 0x0000000500047213 */ /* 0x000fc60000000000 */
[----:B------:R-:W-:-:S06]  /*0130*/  IMAD.HI.U32 R3, R3, R11, R2 ;  /* 0x0000000b03037227 */ /* 0x000fcc00078e0002 */
[----:B------:R-:W-:-:S04]  /*0140*/  IMAD.HI.U32 R2, R3, R4, RZ ;  /* 0x0000000403027227 */ /* 0x000fc800078e00ff */
[----:B------:R-:W-:Y:S01]  /*0150*/  VIADD R3, R8, 0xffffffff ;  /* 0xffffffff08037836 */ /* 0x000fe20000000000 */
[----:B------:R-:W-:-:S05]  /*0160*/  IADD3 R0, PT, PT, -R2, RZ, RZ ;  /* 0x000000ff02007210 */ /* 0x000fca0007ffe1ff */
[----:B------:R-:W-:-:S05]  /*0170*/  IMAD R0, R7, R0, R4 ;  /* 0x0000000007007224 */ /* 0x000fca00078e0204 */
[----:B------:R-:W-:-:S13]  /*0180*/  ISETP.GT.U32.AND P1, PT, R7, R0, PT ;  /* 0x000000000700720c */ /* 0x000fda0003f24070 */
[----:B------:R-:W-:Y:S02]  /*0190*/  @!P1 IMAD.IADD R0, R0, 0x1, -R7 ;  /* 0x0000000100009824 */ /* 0x000fe400078e0a07 */
[----:B------:R-:W-:Y:S01]  /*01a0*/  @!P1 VIADD R2, R2, 0x1 ;  /* 0x0000000102029836 */ /* 0x000fe20000000000 */
[----:B------:R-:W-:Y:S02]  /*01b0*/  ISETP.NE.AND P1, PT, R8, RZ, PT ;  /* 0x000000ff0800720c */ /* 0x000fe40003f25270 */
[----:B------:R-:W-:Y:S02]  /*01c0*/  ISETP.GE.U32.AND P0, PT, R0, R7, PT ;  /* 0x000000070000720c */ /* 0x000fe40003f06070 */
[----:B------:R-:W-:-:S04]  /*01d0*/  LOP3.LUT R0, R5, R8, RZ, 0x3c, !PT ;  /* 0x0000000805007212 */ /* 0x000fc800078e3cff */
[----:B------:R-:W-:-:S07]  /*01e0*/  ISETP.GE.AND P2, PT, R0, RZ, PT ;  /* 0x000000ff0000720c */ /* 0x000fce0003f46270 */
[----:B------:R-:W-:-:S06]  /*01f0*/  @P0 VIADD R2, R2, 0x1 ;  /* 0x0000000102020836 */ /* 0x000fcc0000000000 */
[----:B------:R-:W-:Y:S02]  /*0200*/  @!P2 IADD3 R2, PT, PT, -R2, RZ, RZ ;  /* 0x000000ff0202a210 */ /* 0x000fe40007ffe1ff */
[----:B------:R-:W-:-:S04]  /*0210*/  @!P1 LOP3.LUT R2, RZ, R8, RZ, 0x33, !PT ;  /* 0x00000008ff029212 */ /* 0x000fc800078e33ff */
[----:B------:R-:W-:Y:S01]  /*0220*/  ISETP.GE.AND P0, PT, R2, R9, PT ;  /* 0x000000090200720c */ /* 0x000fe20003f06270 */
[----:B------:R-:W-:-:S04]  /*0230*/  IMAD.MOV R0, RZ, RZ, -R2 ;  /* 0x000000ffff007224 */ /* 0x000fc800078e0a02 */
[----:B------:R-:W-:-:S05]  /*0240*/  IMAD R0, R8, R0, R5 ;  /* 0x0000000008007224 */ /* 0x000fca00078e0205 */
[----:B------:R-:W-:Y:S02]  /*0250*/  ISETP.GE.OR P0, PT, R0, R3, P0 ;  /* 0x000000030000720c */ /* 0x000fe40000706670 */
[----:B------:R-:W-:-:S04]  /*0260*/  VIMNMX R3, PT, PT, R2, R0, PT ;  /* 0x0000000002037248 */ /* 0x000fc80003fe0100 */
[----:B------:R-:W-:-:S13]  /*0270*/  ISETP.LT.OR P0, PT, R3, 0x1, P0 ;  /* 0x000000010300780c */ /* 0x000fda0000701670 */
[----:B------:R-:W-:Y:S05]  /*0280*/  @P0 EXIT ;  /* 0x000000000000094d */ /* 0x000fea0003800000 */
[----:B------:R-:W0:Y:S01]  /*0290*/  LDC.64 R26, c[0x0][0x390] ;  /* 0x0000e400ff1a7b82 */ /* 0x000e220000000a00 */
[----:B------:R-:W1:Y:S01]  /*02a0*/  LDCU.64 UR4, c[0x0][0x358] ;  /* 0x00006b00ff0477ac */ /* 0x000e620008000a00 */
[----:B------:R-:W-:Y:S01]  /*02b0*/  IMAD R8, R2, R8, R0 ;  /* 0x0000000802087224 */ /* 0x000fe200078e0200 */
[----:B------:R-:W2:Y:S05]  /*02c0*/  LDCU UR8, c[0x0][0x3b4] ;  /* 0x00007680ff0877ac */ /* 0x000eaa0008000800 */
[----:B------:R-:W3:Y:S01]  /*02d0*/  LDC.64 R12, c[0x0][0x3b0] ;  /* 0x0000ec00ff0c7b82 */ /* 0x000ee20000000a00 */
[----:B------:R-:W-:Y:S01]  /*02e0*/  HFMA2 R4, -RZ, RZ, 0, 5.9604644775390625e-08 ;  /* 0x00000001ff047431 */ /* 0x000fe200000001ff */
[----:B------:R-:W4:Y:S01]  /*02f0*/  LDCU.64 UR6, c[0x0][0x3c0] ;  /* 0x00007800ff0677ac */ /* 0x000f220008000a00 */
[----:B0-----:R-:W-:-:S05]  /*0300*/  IMAD.WIDE R26, R8, 0x4, R26 ;  /* 0x00000004081a7825 */ /* 0x001fca00078e021a */
[----:B-1----:R-:W5:Y:S01]  /*0310*/  LDG.E R28, desc[UR4][R26.64] ;  /* 0x000000041a1c7981 */ /* 0x002f62000c1e1900 */
[----:B--2---:R-:W3:Y:S01]  /*0320*/  MUFU.RCP64H R5, UR8 ;  /* 0x0000000800057d08 */ /* 0x004ee20008001800 */
[----:B------:R-:W-:Y:S01]  /*0330*/  BSSY.RECONVERGENT B0, `(.L_x_0) ;  /* 0x0000019000007945 */ /* 0x000fe20003800200 */
[----:B---3--:R-:W-:-:S08]  /*0340*/  DFMA R6, R4, -R12, 1 ;  /* 0x3ff000000406742b */ /* 0x008fd0000000080c */
[----:B------:R-:W-:-:S08]  /*0350*/  DFMA R6, R6, R6, R6 ;  /* 0x000000060606722b */ /* 0x000fd00000000006 */
[----:B------:R-:W-:-:S08]  /*0360*/  DFMA R6, R4, R6, R4 ;  /* 0x000000060406722b */ /* 0x000fd00000000004 */
[----:B------:R-:W-:-:S08]  /*0370*/  DFMA R10, R6, -R12, 1 ;  /* 0x3ff00000060a742b */ /* 0x000fd0000000080c */
[----:B------:R-:W-:Y:S01]  /*0380*/  DFMA R10, R6, R10, R6 ;  /* 0x0000000a060a722b */ /* 0x000fe20000000006 */
[----:B-----5:R-:W4:Y:S02]  /*0390*/  F2F.F64.F32 R22, R28 ;  /* 0x0000001c00167310 */ /* 0x020f240000201800 */
[----:B----4-:R-:W-:-:S08]  /*03a0*/  DMUL R4, R22, UR6 ;  /* 0x0000000616047c28 */ /* 0x010fd00008000000 */
[----:B------:R-:W-:Y:S02]  /*03b0*/  DMUL R6, R4, R10 ;  /* 0x0000000a04067228 */ /* 0x000fe40000000000 */
[----:B------:R-:W-:-:S06]  /*03c0*/  FSETP.GEU.AND P1, PT, |R5|, 6.5827683646048100446e-37, PT ;  /* 0x036000000500780b */ /* 0x000fcc0003f2e200 */
[----:B------:R-:W-:-:S08]  /*03d0*/  DFMA R12, R6, -R12, R4 ;  /* 0x8000000c060c722b */ /* 0x000fd00000000004 */
[----:B------:R-:W-:-:S10]  /*03e0*/  DFMA R10, R10, R12, R6 ;  /* 0x0000000c0a0a722b */ /* 0x000fd40000000006 */
[----:B------:R-:W-:-:S05]  /*03f0*/  FFMA R3, RZ, UR8, R11 ;  /* 0x00000008ff037c23 */ /* 0x000fca000800000b */
[----:B------:R-:W-:-:S13]  /*0400*/  FSETP.GT.AND P0, PT, |R3|, 1.469367938527859385e-39, PT ;  /* 0x001000000300780b */ /* 0x000fda0003f04200 */
[----:B------:R-:W-:Y:S05]  /*0410*/  @P0 BRA P1, `(.L_x_1) ;  /* 0x0000000000280947 */ /* 0x000fea0000800000 */
[----:B------:R-:W0:Y:S01]  /*0420*/  LDCU.64 UR6, c[0x0][0x3b0] ;  /* 0x00007600ff0677ac */ /* 0x000e220008000a00 */
[----:B------:R-:W-:Y:S01]  /*0430*/  IMAD.MOV.U32 R13, RZ, RZ, R4 ;  /* 0x000000ffff0d7224 */ /* 0x000fe200078e0004 */
[----:B------:R-:W-:Y:S02]  /*0440*/  MOV R10, R5 ;  /* 0x00000005000a7202 */ /* 0x000fe40000000f00 */
[----:B------:R-:W-:Y:S01]  /*0450*/  MOV R9, 0x490 ;  /* 0x0000049000097802 */ /* 0x000fe20000000f00 */
[----:B0-----:R-:W-:Y:S02]  /*0460*/  IMAD.U32 R12, RZ, RZ, UR6 ;  /* 0x00000006ff0c7e24 */ /* 0x001fe4000f8e00ff */
[----:B------:R-:W-:-:S07]  /*0470*/  IMAD.U32 R11, RZ, RZ, UR7 ;  /* 0x00000007ff0b7e24 */ /* 0x000fce000f8e00ff */
[----:B------:R-:W-:Y:S05]  /*0480*/  CALL.REL.NOINC `($__internal_0_$__cuda_sm20_div_rn_f64_full) ;  /* 0x0000000c00cc7944 */ /* 0x000fea0003c00000 */
[----:B------:R-:W-:-:S04]  /*0490*/  LOP3.LUT R11, R11, R10, RZ, 0x3c, !PT ;  /* 0x0000000a0b0b7212 */ /* 0x000fc800078e3cff */
[----:B------:R-:W-:-:S04]  /*04a0*/  LOP3.LUT R10, R11, R10, RZ, 0x3c, !PT ;  /* 0x0000000a0b0a7212 */ /* 0x000fc800078e3cff */
[----:B------:R-:W-:-:S07]  /*04b0*/  LOP3.LUT R11, R11, R10, RZ, 0x3c, !PT ;  /* 0x0000000a0b0b7212 */ /* 0x000fce00078e3cff */
.L_x_1:
[----:B------:R-:W-:Y:S05]  /*04c0*/  BSYNC.RECONVERGENT B0 ;  /* 0x0000000000007941 */ /* 0x000fea0003800200 */
.L_x_0:
[----:B------:R-:W2:Y:S01]  /*04d0*/  LDG.E R6, desc[UR4][R26.64+-0x4] ;  /* 0xfffffc041a067981 */ /* 0x000ea2000c1e1900 */
[----:B------:R-:W0:Y:S01]  /*04e0*/  LDCU UR6, c[0x0][0x3bc] ;  /* 0x00007780ff0677ac */ /* 0x000e220008000800 */
[----:B------:R-:W1:Y:S01]  /*04f0*/  LDC.64 R16, c[0x0][0x3b8] ;  /* 0x0000ee00ff107b82 */ /* 0x000e620000000a00 */
[----:B------:R-:W-:Y:S01]  /*0500*/  IMAD.MOV.U32 R12, RZ, RZ, 0x1 ;  /* 0x00000001ff0c7424 */ /* 0x000fe200078e00ff */
[----:B------:R-:W-:Y:S01]  /*0510*/  FSETP.GEU.AND P1, PT, |R5|, 6.5827683646048100446e-37, PT ;  /* 0x036000000500780b */ /* 0x000fe20003f2e200 */
[----:B------:R-:W-:Y:S01]  /*0520*/  BSSY.RECONVERGENT B0, `(.L_x_2) ;  /* 0x0000019000007945 */ /* 0x000fe20003800200 */
[----:B0-----:R-:W1:Y:S03]  /*0530*/  MUFU.RCP64H R13, UR6 ;  /* 0x00000006000d7d08 */ /* 0x001e660008001800 */
[----:B-1----:R-:W-:-:S08]  /*0540*/  DFMA R14, R12, -R16, 1 ;  /* 0x3ff000000c0e742b */ /* 0x002fd00000000810 */
[----:B------:R-:W-:-:S08]  /*0550*/  DFMA R14, R14, R14, R14 ;  /* 0x0000000e0e0e722b */ /* 0x000fd0000000000e */
[----:B------:R-:W-:-:S08]  /*0560*/  DFMA R14, R12, R14, R12 ;  /* 0x0000000e0c0e722b */ /* 0x000fd0000000000c */
[----:B------:R-:W-:-:S08]  /*0570*/  DFMA R12, R14, -R16, 1 ;  /* 0x3ff000000e0c742b */ /* 0x000fd00000000810 */
[----:B------:R-:W-:-:S08]  /*0580*/  DFMA R12, R14, R12, R14 ;  /* 0x0000000c0e0c722b */ /* 0x000fd0000000000e */
[----:B------:R-:W-:-:S08]  /*0590*/  DMUL R14, R4, R12 ;  /* 0x0000000c040e7228 */ /* 0x000fd00000000000 */
[----:B------:R-:W-:-:S08]  /*05a0*/  DFMA R16, R14, -R16, R4 ;  /* 0x800000100e10722b */ /* 0x000fd00000000004 */
[----:B------:R-:W-:-:S10]  /*05b0*/  DFMA R12, R12, R16, R14 ;  /* 0x000000100c0c722b */ /* 0x000fd4000000000e */
[----:B------:R-:W-:-:S05]  /*05c0*/  FFMA R7, RZ, UR6, R13 ;  /* 0x00000006ff077c23 */ /* 0x000fca000800000d */
[----:B------:R-:W-:Y:S01]  /*05d0*/  FSETP.GT.AND P0, PT, |R7|, 1.469367938527859385e-39, PT ;  /* 0x001000000700780b */ /* 0x000fe20003f04200 */
[----:B--2---:R-:W-:-:S04]  /*05e0*/  FADD R3, R28, -R6 ;  /* 0x800000061c037221 */ /* 0x004fc80000000000 */
[----:B------:R-:W0:Y:S02]  /*05f0*/  F2F.F64.F32 R14, R3 ;  /* 0x00000003000e7310 */ /* 0x000e240000201800 */
[----:B0-----:R-:W-:-:S06]  /*0600*/  DFMA R22, R14, -R10, R22 ;  /* 0x8000000a0e16722b */ /* 0x001fcc0000000016 */
        /* <DEDUP_REMOVED lines=8> */
[----:B------:R-:W-:Y:S01]  /*0690*/  MOV R12, R11 ;  /* 0x0000000b000c7202 */ /* 0x000fe20000000f00 */
[----:B------:R-:W-:-:S07]  /*06a0*/  IMAD.MOV.U32 R13, RZ, RZ, R10 ;  /* 0x000000ffff0d7224 */ /* 0x000fce00078e000a */
.L_x_3:
[----:B------:R-:W-:Y:S05]  /*06b0*/  BSYNC.RECONVERGENT B0 ;  /* 0x0000000000007941 */ /* 0x000fea0003800200 */
.L_x_2:
[----:B------:R-:W0:Y:S01]  /*06c0*/  LDC R3, c[0x0][0x3a8] ;  /* 0x0000ea00ff037b82 */ /* 0x000e220000000800 */
[----:B------:R-:W1:Y:S07]  /*06d0*/  LDCU.64 UR6, c[0x0][0x3b0] ;  /* 0x00007600ff0677ac */ /* 0x000e6e0008000a00 */
[----:B------:R-:W2:Y:S08]  /*06e0*/  LDC.64 R4, c[0x0][0x390] ;  /* 0x0000e400ff047b82 */ /* 0x000eb00000000a00 */
[----:B------:R-:W3:Y:S01]  /*06f0*/  LDC.64 R10, c[0x0][0x3c8] ;  /* 0x0000f200ff0a7b82 */ /* 0x000ee20000000a00 */
[----:B0-----:R-:W-:-:S07]  /*0700*/  IMAD R3, R2, R3, -R3 ;  /* 0x0000000302037224 */ /* 0x001fce00078e0a03 */
[----:B------:R-:W0:Y:S01]  /*0710*/  LDC.64 R18, c[0x0][0x3c0] ;  /* 0x0000f000ff127b82 */ /* 0x000e220000000a00 */
[----:B------:R-:W-:-:S04]  /*0720*/  IMAD.IADD R0, R0, 0x1, R3 ;  /* 0x0000000100007824 */ /* 0x000fc800078e0203 */
[----:B--2---:R-:W-:-:S03]  /*0730*/  IMAD.WIDE R2, R0, 0x4, R4 ;  /* 0x0000000400027825 */ /* 0x004fc600078e0204 */
[----:B------:R-:W2:Y:S02]  /*0740*/  LDC R14, c[0x0][0x3c4] ;  /* 0x0000f100ff0e7b82 */ /* 0x000ea40000000800 */
[----:B------:R4:W5:Y:S01]  /*0750*/  LDG.E R15, desc[UR4][R2.64] ;  /* 0x00000004020f7981 */ /* 0x000962000c1e1900 */
[----:B------:R-:W-:Y:S01]  /*0760*/  MOV R4, 0x1 ;  /* 0x0000000100047802 */ /* 0x000fe20000000f00 */
[----:B---3--:R-:W-:-:S08]  /*0770*/  DADD R10, R10, R10 ;  /* 0x000000000a0a7229 */ /* 0x008fd0000000000a */
[----:B-1----:R-:W-:-:S06]  /*0780*/  DMUL R10, R10, UR6 ;  /* 0x000000060a0a7c28 */ /* 0x002fcc0008000000 */
[----:B------:R-:W1:Y:S01]  /*0790*/  MUFU.RCP64H R5, R11 ;  /* 0x0000000b00057308 */ /* 0x000e620000001800 */
[----:B--2---:R-:W-:Y:S01]  /*07a0*/  FSETP.GEU.AND P1, PT, |R14|, 6.5827683646048100446e-37, PT ;  /* 0x036000000e00780b */ /* 0x004fe20003f2e200 */
[----:B-1----:R-:W-:-:S08]  /*07b0*/  DFMA R16, -R10, R4, 1 ;  /* 0x3ff000000a10742b */ /* 0x002fd00000000104 */
[----:B------:R-:W-:-:S08]  /*07c0*/  DFMA R16, R16, R16, R16 ;  /* 0x000000101010722b */ /* 0x000fd00000000010 */
[----:B------:R-:W-:-:S08]  /*07d0*/  DFMA R16, R4, R16, R4 ;  /* 0x000000100410722b */ /* 0x000fd00000000004 */
[----:B----4-:R-:W-:-:S08]  /*07e0*/  DFMA R2, -R10, R16, 1 ;  /* 0x3ff000000a02742b */ /* 0x010fd00000000110 */
[----:B------:R-:W-:-:S08]  /*07f0*/  DFMA R2, R16, R2, R16 ;  /* 0x000000021002722b */ /* 0x000fd00000000010 */
[----:B0-----:R-:W-:-:S08]  /*0800*/  DMUL R4, R2, R18 ;  /* 0x0000001202047228 */ /* 0x001fd00000000000 */
[----:B------:R-:W-:-:S08]  /*0810*/  DFMA R16, -R10, R4, R18 ;  /* 0x000000040a10722b */ /* 0x000fd00000000112 */
[----:B------:R-:W-:-:S10]  /*0820*/  DFMA R4, R2, R16, R4 ;  /* 0x000000100204722b */ /* 0x000fd40000000004 */
[----:B------:R-:W-:-:S05]  /*0830*/  FFMA R9, RZ, R11, R5 ;  /* 0x0000000bff097223 */ /* 0x000fca0000000005 */
[----:B------:R-:W-:Y:S01]  /*0840*/  FSETP.GT.AND P0, PT, |R9|, 1.469367938527859385e-39, PT ;  /* 0x001000000900780b */ /* 0x000fe20003f04200 */
[----:B-----5:R-:W-:-:S04]  /*0850*/  FADD R7, R28, -R15 ;  /* 0x8000000f1c077221 */ /* 0x020fc80000000000 */
[----:B------:R-:W0:Y:S02]  /*0860*/  F2F.F64.F32 R2, R7 ;  /* 0x0000000700027310 */ /* 0x000e240000201800 */
[----:B0-----:R-:W-:-:S06]  /*0870*/  DFMA R22, R2, -R12, R22 ;  /* 0x8000000c0216722b */ /* 0x001fcc0000000016 */
[----:B------:R-:W-:Y:S05]  /*0880*/  @P0 BRA P1, `(.L_x_4) ;  /* 0x0000000000200947 */ /* 0x000fea0000800000 */
[----:B------:R-:W0:Y:S01]  /*0890*/  LDCU.64 UR6, c[0x0][0x3c0] ;  /* 0x00007800ff0677ac */ /* 0x000e220008000a00 */
[----:B------:R-:W-:Y:S01]  /*08a0*/  IMAD.MOV.U32 R12, RZ, RZ, R10 ;  /* 0x000000ffff0c7224 */ /* 0x000fe200078e000a */
[----:B------:R-:W-:Y:S01]  /*08b0*/  MOV R9, 0x8f0 ;  /* 0x000008f000097802 */ /* 0x000fe20000000f00 */
[----:B0-----:R-:W-:Y:S01]  /*08c0*/  IMAD.U32 R13, RZ, RZ, UR6 ;  /* 0x00000006ff0d7e24 */ /* 0x001fe2000f8e00ff */
[----:B------:R-:W-:-:S07]  /*08d0*/  MOV R10, UR7 ;  /* 0x00000007000a7c02 */ /* 0x000fce0008000f00 */
[----:B------:R-:W-:Y:S05]  /*08e0*/  CALL.REL.NOINC `($__internal_0_$__cuda_sm20_div_rn_f64_full) ;  /* 0x0000000800b47944 */ /* 0x000fea0003c00000 */
[----:B------:R-:W-:Y:S02]  /*08f0*/  IMAD.MOV.U32 R4, RZ, RZ, R11 ;  /* 0x000000ffff047224 */ /* 0x000fe400078e000b */
[----:B------:R-:W-:-:S07]  /*0900*/  IMAD.MOV.U32 R5, RZ, RZ, R10 ;  /* 0x000000ffff057224 */ /* 0x000fce00078e000a */
.L_x_4:
[----:B------:R-:W0:Y:S08]  /*0910*/  LDC.64 R16, c[0x0][0x3a0] ;  /* 0x0000e800ff107b82 */ /* 0x000e300000000a00 */
[----:B------:R-:W1:Y:S01]  /*0920*/  LDC.64 R10, c[0x0][0x3b0] ;  /* 0x0000ec00ff0a7b82 */ /* 0x000e620000000a00 */
[----:B------:R-:W-:Y:S01]  /*0930*/  MOV R12, 0x1 ;  /* 0x00000001000c7802 */ /* 0x000fe20000000f00 */
[----:B------:R-:W2:Y:S06]  /*0940*/  LDCU.64 UR6, c[0x0][0x3c0] ;  /* 0x00007800ff0677ac */ /* 0x000eac0008000a00 */
[----:B------:R-:W2:Y:S01]  /*0950*/  LDC.64 R24, c[0x0][0x3d0] ;  /* 0x0000f400ff187b82 */ /* 0x000ea20000000a00 */
[----:B0-----:R-:W-:-:S05]  /*0960*/  IMAD.WIDE R16, R8, 0x4, R16 ;  /* 0x0000000408107825 */ /* 0x001fca00078e0210 */
[----:B------:R-:W3:Y:S04]  /*0970*/  LDG.E R3, desc[UR4][R16.64+0x4] ;  /* 0x0000040410037981 */ /* 0x000ee8000c1e1900 */
[----:B------:R-:W3:Y:S01]  /*0980*/  LDG.E R2, desc[UR4][R16.64+-0x4] ;  /* 0xfffffc0410027981 */ /* 0x000ee2000c1e1900 */
[----:B-1----:R-:W-:-:S06]  /*0990*/  DMUL R10, R10, R10 ;  /* 0x0000000a0a0a7228 */ /* 0x002fcc0000000000 */
[----:B------:R-:W0:Y:S01]  /*09a0*/  MUFU.RCP64H R13, R11 ;  /* 0x0000000b000d7308 */ /* 0x000e220000001800 */
[----:B--2---:R-:W-:-:S10]  /*09b0*/  DMUL R24, R24, UR6 ;  /* 0x0000000618187c28 */ /* 0x004fd40008000000 */
[----:B------:R-:W-:Y:S01]  /*09c0*/  FSETP.GEU.AND P1, PT, |R25|, 6.5827683646048100446e-37, PT ;  /* 0x036000001900780b */ /* 0x000fe20003f2e200 */
[----:B0-----:R-:W-:-:S08]  /*09d0*/  DFMA R18, -R10, R12, 1 ;  /* 0x3ff000000a12742b */ /* 0x001fd0000000010c */
[----:B------:R-:W-:-:S08]  /*09e0*/  DFMA R18, R18, R18, R18 ;  /* 0x000000121212722b */ /* 0x000fd00000000012 */
[----:B------:R-:W-:-:S08]  /*09f0*/  DFMA R18, R12, R18, R12 ;  /* 0x000000120c12722b */ /* 0x000fd0000000000c */
[----:B------:R-:W-:-:S08]  /*0a00*/  DFMA R12, -R10, R18, 1 ;  /* 0x3ff000000a0c742b */ /* 0x000fd00000000112 */
[----:B------:R-:W-:-:S08]  /*0a10*/  DFMA R12, R18, R12, R18 ;  /* 0x0000000c120c722b */ /* 0x000fd00000000012 */
[----:B------:R-:W-:-:S08]  /*0a20*/  DMUL R18, R24, R12 ;  /* 0x0000000c18127228 */ /* 0x000fd00000000000 */
[----:B------:R-:W-:Y:S01]  /*0a30*/  DFMA R20, -R10, R18, R24 ;  /* 0x000000120a14722b */ /* 0x000fe20000000118 */
[----:B---3--:R-:W-:-:S07]  /*0a40*/  FADD R7, R3, -R2 ;  /* 0x8000000203077221 */ /* 0x008fce0000000000 */
[----:B------:R-:W-:Y:S01]  /*0a50*/  DFMA R2, R12, R20, R18 ;  /* 0x000000140c02722b */ /* 0x000fe20000000012 */
[----:B------:R-:W0:Y:S09]  /*0a60*/  F2F.F64.F32 R12, R7 ;  /* 0x00000007000c7310 */ /* 0x000e320000201800 */
[----:B------:R-:W-:-:S05]  /*0a70*/  FFMA R9, RZ, R11, R3 ;  /* 0x0000000bff097223 */ /* 0x000fca0000000003 */
[----:B------:R-:W-:Y:S01]  /*0a80*/  FSETP.GT.AND P0, PT, |R9|, 1.469367938527859385e-39, PT ;  /* 0x001000000900780b */ /* 0x000fe20003f04200 */
[----:B0-----:R-:W-:-:S12]  /*0a90*/  DFMA R22, R12, -R4, R22 ;  /* 0x800000040c16722b */ /* 0x001fd80000000016 */
[----:B------:R-:W-:Y:S05]  /*0aa0*/  @P0 BRA P1, `(.L_x_5) ;  /* 0x00000000001c0947 */ /* 0x000fea0000800000 */
[----:B------:R-:W-:Y:S01]  /*0ab0*/  IMAD.MOV.U32 R12, RZ, RZ, R10 ;  /* 0x000000ffff0c7224 */ /* 0x000fe200078e000a */
[----:B------:R-:W-:Y:S01]  /*0ac0*/  MOV R10, R25 ;  /* 0x00000019000a7202 */ /* 0x000fe20000000f00 */
[----:B------:R-:W-:Y:S01]  /*0ad0*/  IMAD.MOV.U32 R13, RZ, RZ, R24 ;  /* 0x000000ffff0d7224 */ /* 0x000fe200078e0018 */
[----:B------:R-:W-:-:S07]  /*0ae0*/  MOV R9, 0xb00 ;  /* 0x00000b0000097802 */ /* 0x000fce0000000f00 */
[----:B------:R-:W-:Y:S05]  /*0af0*/  CALL.REL.NOINC `($__internal_0_$__cuda_sm20_div_rn_f64_full) ;  /* 0x0000000800307944 */ /* 0x000fea0003c00000 */
[----:B------:R-:W-:Y:S02]  /*0b00*/  IMAD.MOV.U32 R2, RZ, RZ, R11 ;  /* 0x000000ffff027224 */ /* 0x000fe400078e000b */
[----:B------:R-:W-:-:S07]  /*0b10*/  IMAD.MOV.U32 R3, RZ, RZ, R10 ;  /* 0x000000ffff037224 */ /* 0x000fce00078e000a */
.L_x_5:
[----:B------:R-:W2:Y:S01]  /*0b20*/  LDG.E R7, desc[UR4][R26.64+0x4] ;  /* 0x000004041a077981 */ /* 0x000ea2000c1e1900 */
[----:B------:R-:W0:Y:S01]  /*0b30*/  LDC.64 R18, c[0x0][0x3b8] ;  /* 0x0000ee00ff127b82 */ /* 0x000e220000000a00 */
[----:B------:R-:W-:Y:S01]  /*0b40*/  MOV R10, 0x1 ;  /* 0x00000001000a7802 */ /* 0x000fe20000000f00 */
[----:B------:R-:W-:Y:S01]  /*0b50*/  FADD R28, R28, R28 ;  /* 0x0000001c1c1c7221 */ /* 0x000fe20000000000 */
[----:B------:R-:W-:Y:S01]  /*0b60*/  FSETP.GEU.AND P1, PT, |R25|, 6.5827683646048100446e-37, PT ;  /* 0x036000001900780b */ /* 0x000fe20003f2e200 */
[----:B0-----:R-:W-:-:S06]  /*0b70*/  DMUL R18, R18, R18 ;  /* 0x0000001212127228 */ /* 0x001fcc0000000000 */
[----:B------:R-:W0:Y:S02]  /*0b80*/  MUFU.RCP64H R11, R19 ;  /* 0x00000013000b7308 */ /* 0x000e240000001800 */
[----:B0-----:R-:W-:-:S08]  /*0b90*/  DFMA R12, -R18, R10, 1 ;  /* 0x3ff00000120c742b */ /* 0x001fd0000000010a */
[----:B------:R-:W-:-:S08]  /*0ba0*/  DFMA R12, R12, R12, R12 ;  /* 0x0000000c0c0c722b */ /* 0x000fd0000000000c */
[----:B------:R-:W-:-:S08]  /*0bb0*/  DFMA R10, R10, R12, R10 ;  /* 0x0000000c0a0a722b */ /* 0x000fd0000000000a */
[----:B------:R-:W-:-:S08]  /*0bc0*/  DFMA R12, -R18, R10, 1 ;  /* 0x3ff00000120c742b */ /* 0x000fd0000000010a */
[----:B------:R-:W-:-:S08]  /*0bd0*/  DFMA R10, R10, R12, R10 ;  /* 0x0000000c0a0a722b */ /* 0x000fd0000000000a */
[----:B------:R-:W-:-:S08]  /*0be0*/  DMUL R12, R24, R10 ;  /* 0x0000000a180c7228 */ /* 0x000fd00000000000 */
[----:B------:R-:W-:Y:S01]  /*0bf0*/  DFMA R20, -R18, R12, R24 ;  /* 0x0000000c1214722b */ /* 0x000fe20000000118 */
[----:B--2---:R-:W-:-:S04]  /*0c00*/  FADD R7, R7, -R28 ;  /* 0x8000001c07077221 */ /* 0x004fc80000000000 */
[----:B------:R-:W-:-:S03]  /*0c10*/  FADD R9, R6, R7 ;  /* 0x0000000706097221 */ /* 0x000fc60000000000 */
[----:B------:R-:W-:Y:S01]  /*0c20*/  DFMA R6, R10, R20, R12 ;  /* 0x000000140a06722b */ /* 0x000fe2000000000c */
[----:B------:R-:W0:Y:S09]  /*0c30*/  F2F.F64.F32 R10, R9 ;  /* 0x00000009000a7310 */ /* 0x000e320000201800 */
[----:B------:R-:W-:-:S05]  /*0c40*/  FFMA R12, RZ, R19, R7 ;  /* 0x00000013ff0c7223 */ /* 0x000fca0000000007 */
[----:B------:R-:W-:Y:S01]  /*0c50*/  FSETP.GT.AND P0, PT, |R12|, 1.469367938527859385e-39, PT ;  /* 0x001000000c00780b */ /* 0x000fe20003f04200 */
[----:B0-----:R-:W-:-:S12]  /*0c60*/  DFMA R22, R10, R2, R22 ;  /* 0x000000020a16722b */ /* 0x001fd80000000016 */
[----:B------:R-:W-:Y:S05]  /*0c70*/  @P0 BRA P1, `(.L_x_6) ;  /* 0x0000000000200947 */ /* 0x000fea0000800000 */
[----:B------:R-:W-:Y:S01]  /*0c80*/  IMAD.MOV.U32 R13, RZ, RZ, R24 ;  /* 0x000000ffff0d7224 */ /* 0x000fe200078e0018 */
[----:B------:R-:W-:Y:S01]  /*0c90*/  MOV R12, R18 ;  /* 0x00000012000c7202 */ /* 0x000fe20000000f00 */
[----:B------:R-:W-:Y:S01]  /*0ca0*/  IMAD.MOV.U32 R10, RZ, RZ, R25 ;  /* 0x000000ffff0a7224 */ /* 0x000fe200078e0019 */
[----:B------:R-:W-:Y:S01]  /*0cb0*/  MOV R9, 0xce0 ;  /* 0x00000ce000097802 */ /* 0x000fe20000000f00 */
[----:B------:R-:W-:-:S07]  /*0cc0*/  IMAD.MOV.U32 R11, RZ, RZ, R19 ;  /* 0x000000ffff0b7224 */ /* 0x000fce00078e0013 */
[----:B------:R-:W-:Y:S05]  /*0cd0*/  CALL.REL.NOINC `($__internal_0_$__cuda_sm20_div_rn_f64_full) ;  /* 0x0000000400b87944 */ /* 0x000fea0003c00000 */
[----:B------:R-:W-:Y:S01]  /*0ce0*/  IMAD.MOV.U32 R6, RZ, RZ, R11 ;  /* 0x000000ffff067224 */ /* 0x000fe200078e000b */
[----:B------:R-:W-:-:S07]  /*0cf0*/  MOV R7, R10 ;  /* 0x0000000a00077202 */ /* 0x000fce0000000f00 */
.L_x_6:
[----:B------:R-:W0:Y:S01]  /*0d00*/  LDC R11, c[0x0][0x3a8] ;  /* 0x0000ea00ff0b7b82 */ /* 0x000e220000000800 */
[----:B------:R-:W1:Y:S01]  /*0d10*/  LDCU UR8, c[0x0][0x3b4] ;  /* 0x00007680ff0877ac */ /* 0x000e620008000800 */
[----:B------:R-:W2:Y:S06]  /*0d20*/  LDCU.64 UR6, c[0x0][0x3c0] ;  /* 0x00007800ff0677ac */ /* 0x000eac0008000a00 */
[----:B------:R-:W3:Y:S08]  /*0d30*/  LDC.64 R18, c[0x0][0x380] ;  /* 0x0000e000ff127b82 */ /* 0x000ef00000000a00 */
[----:B------:R-:W4:Y:S01]  /*0d40*/  LDC.64 R20, c[0x0][0x3b0] ;  /* 0x0000ec00ff147b82 */ /* 0x000f220000000a00 */
[----:B0-----:R-:W-:-:S07]  /*0d50*/  IMAD.WIDE R10, R11, 0x4, R26 ;  /* 0x000000040b0a7825 */ /* 0x001fce00078e021a */
[----:B------:R-:W0:Y:S01]  /*0d60*/  LDC.64 R26, c[0x0][0x398] ;  /* 0x0000e600ff1a7b82 */ /* 0x000e220000000a00 */
[----:B------:R-:W5:Y:S01]  /*0d70*/  LDG.E R11, desc[UR4][R10.64] ;  /* 0x000000040a0b7981 */ /* 0x000f62000c1e1900 */
[----:B---3--:R-:W-:-:S04]  /*0d80*/  IMAD.WIDE R18, R8, 0x4, R18 ;  /* 0x0000000408127825 */ /* 0x008fc800078e0212 */
[----:B0-----:R-:W-:-:S04]  /*0d90*/  IMAD.WIDE R26, R8, 0x4, R26 ;  /* 0x00000004081a7825 */ /* 0x001fc800078e021a */
[----:B-----5:R-:W-:-:S04]  /*0da0*/  FADD R28, -R28, R11 ;  /* 0x0000000b1c1c7221 */ /* 0x020fc80000000100 */
[----:B------:R-:W-:-:S04]  /*0db0*/  FADD R28, R15, R28 ;  /* 0x0000001c0f1c7221 */ /* 0x000fc80000000000 */
[----:B------:R-:W0:Y:S02]  /*0dc0*/  F2F.F64.F32 R12, R28 ;  /* 0x0000001c000c7310 */ /* 0x000e240000201800 */
[----:B0-----:R-:W-:-:S10]  /*0dd0*/  DFMA R12, R12, R6, R22 ;  /* 0x000000060c0c722b */ /* 0x001fd40000000016 */
[----:B------:R-:W0:Y:S02]  /*0de0*/  F2F.F32.F64 R13, R12 ;  /* 0x0000000c000d7310 */ /* 0x000e240000301000 */
[----:B0-----:R0:W-:Y:S04]  /*0df0*/  STG.E desc[UR4][R18.64], R13 ;  /* 0x0000000d12007986 */ /* 0x0011e8000c101904 */
[----:B------:R-:W3:Y:S02]  /*0e00*/  LDG.E R15, desc[UR4][R26.64] ;  /* 0x000000041a0f7981 */ /* 0x000ee4000c1e1900 */
[----:B-1----:R-:W4:Y:S01]  /*0e10*/  MUFU.RCP64H R11, UR8 ;  /* 0x00000008000b7d08 */ /* 0x002f220008001800 */
[----:B------:R-:W-:Y:S01]  /*0e20*/  IMAD.MOV.U32 R10, RZ, RZ, 0x1 ;  /* 0x00000001ff0a7424 */ /* 0x000fe200078e00ff */
[----:B------:R-:W-:Y:S05]  /*0e30*/  BSSY.RECONVERGENT B0, `(.L_x_7) ;  /* 0x0000018000007945 */ /* 0x000fea0003800200 */
[----:B----4-:R-:W-:-:S08]  /*0e40*/  DFMA R22, R10, -R20, 1 ;  /* 0x3ff000000a16742b */ /* 0x010fd00000000814 */
[----:B------:R-:W-:-:S08]  /*0e50*/  DFMA R22, R22, R22, R22 ;  /* 0x000000161616722b */ /* 0x000fd00000000016 */
[----:B------:R-:W-:-:S08]  /*0e60*/  DFMA R10, R10, R22, R10 ;  /* 0x000000160a0a722b */ /* 0x000fd0000000000a */
[----:B0-----:R-:W-:-:S08]  /*0e70*/  DFMA R12, R10, -R20, 1 ;  /* 0x3ff000000a0c742b */ /* 0x001fd00000000814 */
[----:B------:R-:W-:Y:S01]  /*0e80*/  DFMA R18, R10, R12, R10 ;  /* 0x0000000c0a12722b */ /* 0x000fe2000000000a */
[----:B---3--:R-:W2:Y:S02]  /*0e90*/  F2F.F64.F32 R22, R15 ;  /* 0x0000000f00167310 */ /* 0x008ea40000201800 */
[----:B--2---:R-:W-:-:S08]  /*0ea0*/  DMUL R24, R22, UR6 ;  /* 0x0000000616187c28 */ /* 0x004fd00008000000 */
        /* <DEDUP_REMOVED lines=9> */
[----:B------:R-:W-:Y:S01]  /*0f40*/  MOV R9, 0xf90 ;  /* 0x00000f9000097802 */ /* 0x000fe20000000f00 */
[----:B------:R-:W-:Y:S01]  /*0f50*/  IMAD.MOV.U32 R10, RZ, RZ, R25 ;  /* 0x000000ffff0a7224 */ /* 0x000fe200078e0019 */
[----:B0-----:R-:W-:Y:S01]  /*0f60*/  MOV R12, UR6 ;  /* 0x00000006000c7c02 */ /* 0x001fe20008000f00 */
[----:B------:R-:W-:-:S07]  /*0f70*/  IMAD.U32 R11, RZ, RZ, UR7 ;  /* 0x00000007ff0b7e24 */ /* 0x000fce000f8e00ff */
[----:B------:R-:W-:Y:S05]  /*0f80*/  CALL.REL.NOINC `($__internal_0_$__cuda_sm20_div_rn_f64_full) ;  /* 0x00000004000c7944 */ /* 0x000fea0003c00000 */
[----:B------:R-:W-:Y:S01]  /*0f90*/  MOV R12, R11 ;  /* 0x0000000b000c7202 */ /* 0x000fe20000000f00 */
[----:B------:R-:W-:-:S07]  /*0fa0*/  IMAD.MOV.U32 R13, RZ, RZ, R10 ;  /* 0x000000ffff0d7224 */ /* 0x000fce00078e000a */
.L_x_8:
[----:B------:R-:W-:Y:S05]  /*0fb0*/  BSYNC.RECONVERGENT B0 ;  /* 0x0000000000007941 */ /* 0x000fea0003800200 */
.L_x_7:
        /* <DEDUP_REMOVED lines=22> */
[----:B------:R-:W-:Y:S01]  /*1120*/  MOV R13, R24 ;  /* 0x00000018000d7202 */ /* 0x000fe20000000f00 */
[----:B------:R-:W-:Y:S01]  /*1130*/  IMAD.MOV.U32 R10, RZ, RZ, R25 ;  /* 0x000000ffff0a7224 */ /* 0x000fe200078e0019 */
[----:B------:R-:W-:Y:S01]  /*1140*/  MOV R9, 0x1180 ;  /* 0x0000118000097802 */ /* 0x000fe20000000f00 */
[----:B0-----:R-:W-:Y:S01]  /*1150*/  IMAD.U32 R12, RZ, RZ, UR6 ;  /* 0x00000006ff0c7e24 */ /* 0x001fe2000f8e00ff */
[----:B------:R-:W-:-:S07]  /*1160*/  MOV R11, UR7 ;  /* 0x00000007000b7c02 */ /* 0x000fce0008000f00 */
[----:B------:R-:W-:Y:S05]  /*1170*/  CALL.REL.NOINC `($__internal_0_$__cuda_sm20_div_rn_f64_full) ;  /* 0x0000000000907944 */ /* 0x000fea0003c00000 */
[----:B------:R-:W-:-:S04]  /*1180*/  LOP3.LUT R11, R11, R10, RZ, 0x3c, !PT ;  /* 0x0000000a0b0b7212 */ /* 0x000fc800078e3cff */
[----:B------:R-:W-:-:S04]  /*1190*/  LOP3.LUT R10, R11, R10, RZ, 0x3c, !PT ;  /* 0x0000000a0b0a7212 */ /* 0x000fc800078e3cff */
[----:B------:R-:W-:-:S07]  /*11a0*/  LOP3.LUT R11, R11, R10, RZ, 0x3c, !PT ;  /* 0x0000000a0b0b7212 */ /* 0x000fce00078e3cff */
.L_x_10:
[----:B------:R-:W-:Y:S05]  /*11b0*/  BSYNC.RECONVERGENT B0 ;  /* 0x0000000000007941 */ /* 0x000fea0003800200 */
.L_x_9:
[----:B------:R-:W0:Y:S01]  /*11c0*/  LDC.64 R12, c[0x0][0x398] ;  /* 0x0000e600ff0c7b82 */ /* 0x000e220000000a00 */
[----:B------:R-:W2:Y:S07]  /*11d0*/  LDG.E R14, desc[UR4][R26.64+0x4] ;  /* 0x000004041a0e7981 */ /* 0x000eae000c1e1900 */
[----:B------:R-:W1:Y:S08]  /*11e0*/  LDC.64 R20, c[0x0][0x3a0] ;  /* 0x0000e800ff147b82 */ /* 0x000e700000000a00 */
[----:B------:R-:W3:Y:S01]  /*11f0*/  LDC R25, c[0x0][0x3a8] ;  /* 0x0000ea00ff197b82 */ /* 0x000ee20000000800 */
[----:B0-----:R-:W-:-:S06]  /*1200*/  IMAD.WIDE R12, R0, 0x4, R12 ;  /* 0x00000004000c7825 */ /* 0x001fcc00078e020c */
[----:B------:R2:W4:Y:S01]  /*1210*/  LDG.E R12, desc[UR4][R12.64] ;  /* 0x000000040c0c7981 */ /* 0x000522000c1e1900 */
[----:B-1----:R-:W-:-:S06]  /*1220*/  IMAD.WIDE R20, R0, 0x4, R20 ;  /* 0x0000000400147825 */ /* 0x002fcc00078e0214 */
[----:B------:R-:W5:Y:S01]  /*1230*/  LDG.E R21, desc[UR4][R20.64] ;  /* 0x0000000414157981 */ /* 0x000f62000c1e1900 */
[----:B---3--:R-:W-:-:S06]  /*1240*/  IMAD.WIDE R18, R25, 0x4, R16 ;  /* 0x0000000419127825 */ /* 0x008fcc00078e0210 */
[----:B------:R-:W5:Y:S01]  /*1250*/  LDG.E R18, desc[UR4][R18.64] ;  /* 0x0000000412127981 */ /* 0x000f62000c1e1900 */
[----:B------:R-:W-:-:S06]  /*1260*/  IMAD.WIDE R24, R25, 0x4, R26 ;  /* 0x0000000419187825 */ /* 0x000fcc00078e021a */
[----:B------:R-:W3:Y:S01]  /*1270*/  LDG.E R24, desc[UR4][R24.64] ;  /* 0x0000000418187981 */ /* 0x000ee2000c1e1900 */
[----:B------:R-:W-:-:S04]  /*1280*/  FADD R29, R15, R15 ;  /* 0x0000000f0f1d7221 */ /* 0x000fc80000000000 */
[----:B--2---:R-:W-:-:S04]  /*1290*/  FADD R13, R14, -R29 ;  /* 0x8000001d0e0d7221 */ /* 0x004fc80000000000 */
[----:B------:R-:W-:Y:S01]  /*12a0*/  FADD R28, R28, R13 ;  /* 0x0000000d1c1c7221 */ /* 0x000fe20000000000 */
[----:B----4-:R-:W-:-:S04]  /*12b0*/  FADD R0, R15, -R12 ;  /* 0x8000000c0f007221 */ /* 0x010fc80000000000 */
[----:B------:R-:W0:Y:S01]  /*12c0*/  F2F.F64.F32 R16, R0 ;  /* 0x0000000000107310 */ /* 0x000e220000201800 */
[----:B-----5:R-:W-:-:S07]  /*12d0*/  FADD R9, R18, -R21 ;  /* 0x8000001512097221 */ /* 0x020fce0000000000 */
[----:B------:R-:W1:Y:S01]  /*12e0*/  F2F.F64.F32 R14, R9 ;  /* 0x00000009000e7310 */ /* 0x000e620000201800 */
[----:B0-----:R-:W-:Y:S01]  /*12f0*/  DFMA R16, R16, -R10, R22 ;  /* 0x8000000a1010722b */ /* 0x001fe20000000016 */
[----:B---3--:R-:W-:-:S06]  /*1300*/  FADD R29, -R29, R24 ;  /* 0x000000181d1d7221 */ /* 0x008fcc0000000100 */
[----:B------:R-:W0:Y:S01]  /*1310*/  F2F.F64.F32 R10, R28 ;  /* 0x0000001c000a7310 */ /* 0x000e220000201800 */
[----:B------:R-:W-:Y:S02]  /*1320*/  FADD R29, R12, R29 ;  /* 0x0000001d0c1d7221 */ /* 0x000fe40000000000 */
[----:B------:R-:W2:Y:S01]  /*1330*/  LDC.64 R12, c[0x0][0x388] ;  /* 0x0000e200ff0c7b82 */ /* 0x000ea20000000a00 */
[----:B-1----:R-:W-:-:S04]  /*1340*/  DFMA R14, R14, -R4, R16 ;  /* 0x800000040e0e722b */ /* 0x002fc80000000010 */
[----:B------:R-:W1:Y:S04]  /*1350*/  F2F.F64.F32 R4, R29 ;  /* 0x0000001d00047310 */ /* 0x000e680000201800 */
[----:B0-----:R-:W-:-:S08]  /*1360*/  DFMA R10, R10, R2, R14 ;  /* 0x000000020a0a722b */ /* 0x001fd0000000000e */
[----:B-1----:R-:W-:-:S10]  /*1370*/  DFMA R4, R4, R6, R10 ;  /* 0x000000060404722b */ /* 0x002fd4000000000a */
[----:B------:R-:W0:Y:S01]  /*1380*/  F2F.F32.F64 R5, R4 ;  /* 0x0000000400057310 */ /* 0x000e220000301000 */
[----:B--2---:R-:W-:-:S05]  /*1390*/  IMAD.WIDE R8, R8, 0x4, R12 ;  /* 0x0000000408087825 */ /* 0x004fca00078e020c */
[----:B0-----:R-:W-:Y:S01]  /*13a0*/  STG.E desc[UR4][R8.64], R5 ;  /* 0x0000000508007986 */ /* 0x001fe2000c101904 */
[----:B------:R-:W-:Y:S05]  /*13b0*/  EXIT ;  /* 0x000000000000794d */ /* 0x000fea0003800000 */
        .weak           $__internal_0_$__cuda_sm20_div_rn_f64_full
        .type           $__internal_0_$__cuda_sm20_div_rn_f64_full,@function
        .size           $__internal_0_$__cuda_sm20_div_rn_f64_full,(.L_x_25 - $__internal_0_$__cuda_sm20_div_rn_f64_full)
$__internal_0_$__cuda_sm20_div_rn_f64_full:
[C---:B------:R-:W-:Y:S01]  /*13c0*/  FSETP.GEU.AND P0, PT, |R11|.reuse, 1.469367938527859385e-39, PT ;  /* 0x001000000b00780b */ /* 0x040fe20003f0e200 */
[----:B------:R-:W-:Y:S01]  /*13d0*/  IMAD.MOV.U32 R20, RZ, RZ, R12 ;  /* 0x000000ffff147224 */ /* 0x000fe200078e000c */
[----:B------:R-:W-:Y:S01]  /*13e0*/  LOP3.LUT R18, R11, 0x800fffff, RZ, 0xc0, !PT ;  /* 0x800fffff0b127812 */ /* 0x000fe200078ec0ff */
[----:B------:R-:W-:Y:S01]  /*13f0*/  IMAD.MOV.U32 R21, RZ, RZ, R11 ;  /* 0x000000ffff157224 */ /* 0x000fe200078e000b */
[----:B------:R-:W-:Y:S01]  /*1400*/  MOV R30, 0x1 ;  /* 0x00000001001e7802 */ /* 0x000fe20000000f00 */
[----:B------:R-:W-:Y:S01]  /*1410*/  IMAD.MOV.U32 R33, RZ, RZ, R10 ;  /* 0x000000ffff217224 */ /* 0x000fe200078e000a */
[----:B------:R-:W-:Y:S01]  /*1420*/  LOP3.LUT R19, R18, 0x3ff00000, RZ, 0xfc, !PT ;  /* 0x3ff0000012137812 */ /* 0x000fe200078efcff */
[----:B------:R-:W-:Y:S01]  /*1430*/  IMAD.MOV.U32 R32, RZ, RZ, R13 ;  /* 0x000000ffff207224 */ /* 0x000fe200078e000d */
[----:B------:R-:W-:Y:S01]  /*1440*/  MOV R18, R12 ;  /* 0x0000000c00127202 */ /* 0x000fe20000000f00 */
[----:B------:R-:W-:Y:S01]  /*1450*/  BSSY.RECONVERGENT B1, `(.L_x_11) ;  /* 0x0000057000017945 */ /* 0x000fe20003800200 */
[----:B------:R-:W-:-:S02]  /*1460*/  FSETP.GEU.AND P2, PT, |R33|, 1.469367938527859385e-39, PT ;  /* 0x001000002100780b */ /* 0x000fc40003f4e200 */
[----:B------:R-:W-:Y:S01]  /*1470*/  LOP3.LUT R10, R33, 0x7ff00000, RZ, 0xc0, !PT ;  /* 0x7ff00000210a7812 */ /* 0x000fe200078ec0ff */
[----:B------:R-:W-:Y:S01]  /*1480*/  @!P0 DMUL R18, R20, 8.98846567431157953865e+307 ;  /* 0x7fe0000014128828 */ /* 0x000fe20000000000 */
[----:B------:R-:W-:Y:S01]  /*1490*/  LOP3.LUT R12, R11, 0x7ff00000, RZ, 0xc0, !PT ;  /* 0x7ff000000b0c7812 */ /* 0x000fe200078ec0ff */
[----:B------:R-:W-:-:S03]  /*14a0*/  IMAD.MOV.U32 R11, RZ, RZ, 0x1ca00000 ;  /* 0x1ca00000ff0b7424 */ /* 0x000fc600078e00ff */
[C---:B------:R-:W-:Y:S01]  /*14b0*/  ISETP.GE.U32.AND P1, PT, R10.reuse, R12, PT ;  /* 0x0000000c0a00720c */ /* 0x040fe20003f26070 */
[----:B------:R-:W0:Y:S04]  /*14c0*/  MUFU.RCP64H R31, R19 ;  /* 0x00000013001f7308 */ /* 0x000e280000001800 */
[----:B------:R-:W-:Y:S02]  /*14d0*/  @!P2 LOP3.LUT R13, R21, 0x7ff00000, RZ, 0xc0, !PT ;  /* 0x7ff00000150da812 */ /* 0x000fe400078ec0ff */
[----:B------:R-:W-:Y:S02]  /*14e0*/  @!P2 MOV R36, RZ ;  /* 0x000000ff0024a202 */ /* 0x000fe40000000f00 */
[----:B------:R-:W-:Y:S02]  /*14f0*/  @!P2 ISETP.GE.U32.AND P3, PT, R10, R13, PT ;  /* 0x0000000d0a00a20c */ /* 0x000fe40003f66070 */
[----:B------:R-:W-:-:S02]  /*1500*/  SEL R13, R11, 0x63400000, !P1 ;  /* 0x634000000b0d7807 */ /* 0x000fc40004800000 */
[----:B------:R-:W-:Y:S02]  /*1510*/  @!P2 SEL R14, R11, 0x63400000, !P3 ;  /* 0x634000000b0ea807 */ /* 0x000fe40005800000 */
[----:B------:R-:W-:Y:S02]  /*1520*/  @!P0 LOP3.LUT R12, R19, 0x7ff00000, RZ, 0xc0, !PT ;  /* 0x7ff00000130c8812 */ /* 0x000fe400078ec0ff */
[----:B------:R-:W-:Y:S01]  /*1530*/  @!P2 LOP3.LUT R14, R14, 0x80000000, R33, 0xf8, !PT ;  /* 0x800000000e0ea812 */ /* 0x000fe200078ef821 */
[----:B0-----:R-:W-:-:S03]  /*1540*/  DFMA R34, R30, -R18, 1 ;  /* 0x3ff000001e22742b */ /* 0x001fc60000000812 */
[----:B------:R-:W-:-:S05]  /*1550*/  @!P2 LOP3.LUT R37, R14, 0x100000, RZ, 0xfc, !PT ;  /* 0x001000000e25a812 */ /* 0x000fca00078efcff */
[----:B------:R-:W-:-:S08]  /*1560*/  DFMA R34, R34, R34, R34 ;  /* 0x000000222222722b */ /* 0x000fd00000000022 */
[----:B------:R-:W-:Y:S01]  /*1570*/  DFMA R30, R30, R34, R30 ;  /* 0x000000221e1e722b */ /* 0x000fe2000000001e */
[----:B------:R-:W-:Y:S01]  /*1580*/  LOP3.LUT R35, R13, 0x800fffff, R33, 0xf8, !PT ;  /* 0x800fffff0d237812 */ /* 0x000fe200078ef821 */
[----:B------:R-:W-:Y:S02]  /*1590*/  IMAD.MOV.U32 R34, RZ, RZ, R32 ;  /* 0x000000ffff227224 */ /* 0x000fe400078e0020 */
[----:B------:R-:W-:-:S04]  /*15a0*/  IMAD.MOV.U32 R13, RZ, RZ, R10 ;  /* 0x000000ffff0d7224 */ /* 0x000fc800078e000a */
[----:B------:R-:W-:Y:S02]  /*15b0*/  DFMA R38, R30, -R18, 1 ;  /* 0x3ff000001e26742b */ /* 0x000fe40000000812 */
[----:B------:R-:W-:-:S06]  /*15c0*/  @!P2 DFMA R34, R34, 2, -R36 ;  /* 0x400000002222a82b */ /* 0x000fcc0000000824 */
[----:B------:R-:W-:-:S04]  /*15d0*/  DFMA R38, R30, R38, R30 ;  /* 0x000000261e26722b */ /* 0x000fc8000000001e */
[----:B------:R-:W-:-:S04]  /*15e0*/  @!P2 LOP3.LUT R13, R35, 0x7ff00000, RZ, 0xc0, !PT ;  /* 0x7ff00000230da812 */ /* 0x000fc800078ec0ff */
[----:B------:R-:W-:Y:S01]  /*15f0*/  DMUL R36, R38, R34 ;  /* 0x0000002226247228 */ /* 0x000fe20000000000 */
[----:B------:R-:W-:-:S05]  /*1600*/  VIADD R14, R13, 0xffffffff ;  /* 0xffffffff0d0e7836 */ /* 0x000fca0000000000 */
[----:B------:R-:W-:Y:S02]  /*1610*/  ISETP.GT.U32.AND P0, PT, R14, 0x7feffffe, PT ;  /* 0x7feffffe0e00780c */ /* 0x000fe40003f04070 */
[----:B------:R-:W-:Y:S01]  /*1620*/  IADD3 R14, PT, PT, R12, -0x1, RZ ;  /* 0xffffffff0c0e7810 */ /* 0x000fe20007ffe0ff */
[----:B------:R-:W-:-:S03]  /*1630*/  DFMA R30, R36, -R18, R34 ;  /* 0x80000012241e722b */ /* 0x000fc60000000022 */
[----:B------:R-:W-:-:S05]  /*1640*/  ISETP.GT.U32.OR P0, PT, R14, 0x7feffffe, P0 ;  /* 0x7feffffe0e00780c */ /* 0x000fca0000704470 */
[----:B------:R-:W-:-:S08]  /*1650*/  DFMA R30, R38, R30, R36 ;  /* 0x0000001e261e722b */ /* 0x000fd00000000024 */
[----:B------:R-:W-:Y:S05]  /*1660*/  @P0 BRA `(.L_x_12) ;  /* 0x0000000000740947 */ /* 0x000fea0003800000 */
[----:B------:R-:W-:-:S04]  /*1670*/  LOP3.LUT R12, R21, 0x7ff00000, RZ, 0xc0, !PT ;  /* 0x7ff00000150c7812 */ /* 0x000fc800078ec0ff */
[CC--:B------:R-:W-:Y:S02]  /*1680*/  VIADDMNMX R13, R10.reuse, -R12.reuse, 0xb9600000, !PT ;  /* 0xb96000000a0d7446 */ /* 0x0c0fe4000780090c */
[----:B------:R-:W-:Y:S02]  /*1690*/  ISETP.GE.U32.AND P0, PT, R10, R12, PT ;  /* 0x0000000c0a00720c */ /* 0x000fe40003f06070 */
[----:B------:R-:W-:Y:S02]  /*16a0*/  VIMNMX R13, PT, PT, R13, 0x46a00000, PT ;  /* 0x46a000000d0d7848 */ /* 0x000fe40003fe0100 */
[----:B------:R-:W-:Y:S02]  /*16b0*/  SEL R11, R11, 0x63400000, !P0 ;  /* 0x634000000b0b7807 */ /* 0x000fe40004000000 */
[----:B------:R-:W-:-:S03]  /*16c0*/  MOV R12, RZ ;  /* 0x000000ff000c7202 */ /* 0x000fc60000000f00 */
[----:B------:R-:W-:-:S04]  /*16d0*/  IMAD.IADD R11, R13, 0x1, -R11 ;  /* 0x000000010d0b7824 */ /* 0x000fc800078e0a0b */
[----:B------:R-:W-:-:S06]  /*16e0*/  VIADD R13, R11, 0x7fe00000 ;  /* 0x7fe000000b0d7836 */ /* 0x000fcc0000000000 */
[----:B------:R-:W-:-:S10]  /*16f0*/  DMUL R36, R30, R12 ;  /* 0x0000000c1e247228 */ /* 0x000fd40000000000 */
[----:B------:R-:W-:-:S13]  /*1700*/  FSETP.GTU.AND P0, PT, |R37|, 1.469367938527859385e-39, PT ;  /* 0x001000002500780b */ /* 0x000fda0003f0c200 */
[----:B------:R-:W-:Y:S05]  /*1710*/  @P0 BRA `(.L_x_13) ;  /* 0x0000000000a80947 */ /* 0x000fea0003800000 */
[----:B------:R-:W-:-:S06]  /*1720*/  DFMA R18, R30, -R18, R34 ;  /* 0x800000121e12722b */ /* 0x000fcc0000000022 */
[----:B------:R-:W-:-:S04]  /*1730*/  IMAD.MOV.U32 R18, RZ, RZ, RZ ;  /* 0x000000ffff127224 */ /* 0x000fc800078e00ff */
[C---:B------:R-:W-:Y:S02]  /*1740*/  FSETP.NEU.AND P0, PT, R19.reuse, RZ, PT ;  /* 0x000000ff1300720b */ /* 0x040fe40003f0d000 */
[----:B------:R-:W-:-:S04]  /*1750*/  LOP3.LUT R20, R19, 0x80000000, R21, 0x48, !PT ;  /* 0x8000000013147812 */ /* 0x000fc800078e4815 */
[----:B------:R-:W-:-:S07]  /*1760*/  LOP3.LUT R19, R20, R13, RZ, 0xfc, !PT ;  /* 0x0000000d14137212 */ /* 0x000fce00078efcff */
[----:B------:R-:W-:Y:S05]  /*1770*/  @!P0 BRA `(.L_x_13) ;  /* 0x0000000000908947 */ /* 0x000fea0003800000 */
[----:B------:R-:W-:Y:S01]  /*1780*/  IMAD.MOV R13, RZ, RZ, -R11 ;  /* 0x000000ffff0d7224 */ /* 0x000fe200078e0a0b */
[----:B------:R-:W-:Y:S02]  /*1790*/  MOV R12, RZ ;  /* 0x000000ff000c7202 */ /* 0x000fe40000000f00 */
[----:B------:R-:W-:-:S04]  /*17a0*/  IADD3 R11, PT, PT, -R11, -0x43300000, RZ ;  /* 0xbcd000000b0b7810 */ /* 0x000fc80007ffe1ff */
[----:B------:R-:W-:Y:S02]  /*17b0*/  DFMA R12, R36, -R12, R30 ;  /* 0x8000000c240c722b */ /* 0x000fe4000000001e */
[----:B------:R-:W-:-:S08]  /*17c0*/  DMUL.RP R30, R30, R18 ;  /* 0x000000121e1e7228 */ /* 0x000fd00000008000 */
[----:B------:R-:W-:Y:S02]  /*17d0*/  FSETP.NEU.AND P0, PT, |R13|, R11, PT ;  /* 0x0000000b0d00720b */ /* 0x000fe40003f0d200 */
[----:B------:R-:W-:Y:S02]  /*17e0*/  LOP3.LUT R11, R31, R20, RZ, 0x3c, !PT ;  /* 0x000000141f0b7212 */ /* 0x000fe400078e3cff */
[----:B------:R-:W-:Y:S02]  /*17f0*/  FSEL R10, R30, R36, !P0 ;  /* 0x000000241e0a7208 */ /* 0x000fe40004000000 */
[----:B------:R-:W-:-:S03]  /*1800*/  FSEL R11, R11, R37, !P0 ;  /* 0x000000250b0b7208 */ /* 0x000fc60004000000 */
[----:B------:R-:W-:Y:S02]  /*1810*/  IMAD.MOV.U32 R36, RZ, RZ, R10 ;  /* 0x000000ffff247224 */ /* 0x000fe400078e000a */
[----:B------:R-:W-:Y:S01]  /*1820*/  IMAD.MOV.U32 R37, RZ, RZ, R11 ;  /* 0x000000ffff257224 */ /* 0x000fe200078e000b */
[----:B------:R-:W-:Y:S06]  /*1830*/  BRA `(.L_x_13) ;  /* 0x0000000000607947 */ /* 0x000fec0003800000 */
.L_x_12:
[----:B------:R-:W-:-:S14]  /*1840*/  DSETP.NAN.AND P0, PT, R32, R32, PT ;  /* 0x000000202000722a */ /* 0x000fdc0003f08000 */
[----:B------:R-:W-:Y:S05]  /*1850*/  @P0 BRA `(.L_x_14) ;  /* 0x00000000004c0947 */ /* 0x000fea0003800000 */
[----:B------:R-:W-:-:S14]  /*1860*/  DSETP.NAN.AND P0, PT, R20, R20, PT ;  /* 0x000000141400722a */ /* 0x000fdc0003f08000 */
[----:B------:R-:W-:Y:S05]  /*1870*/  @P0 BRA `(.L_x_15) ;  /* 0x0000000000340947 */ /* 0x000fea0003800000 */
[----:B------:R-:W-:Y:S01]  /*1880*/  ISETP.NE.AND P0, PT, R13, R12, PT ;  /* 0x0000000c0d00720c */ /* 0x000fe20003f05270 */
[----:B------:R-:W-:Y:S01]  /*1890*/  IMAD.MOV.U32 R37, RZ, RZ, -0x80000 ;  /* 0xfff80000ff257424 */ /* 0x000fe200078e00ff */
[----:B------:R-:W-:-:S11]  /*18a0*/  MOV R36, 0x0 ;  /* 0x0000000000247802 */ /* 0x000fd60000000f00 */
[----:B------:R-:W-:Y:S05]  /*18b0*/  @!P0 BRA `(.L_x_13) ;  /* 0x0000000000408947 */ /* 0x000fea0003800000 */
[----:B------:R-:W-:Y:S02]  /*18c0*/  ISETP.NE.AND P0, PT, R13, 0x7ff00000, PT ;  /* 0x7ff000000d00780c */ /* 0x000fe40003f05270 */
[----:B------:R-:W-:Y:S02]  /*18d0*/  LOP3.LUT R20, R33, 0x80000000, R21, 0x48, !PT ;  /* 0x8000000021147812 */ /* 0x000fe400078e4815 */
[----:B------:R-:W-:-:S13]  /*18e0*/  ISETP.EQ.OR P0, PT, R12, RZ, !P0 ;  /* 0x000000ff0c00720c */ /* 0x000fda0004702670 */
[----:B------:R-:W-:Y:S01]  /*18f0*/  @P0 LOP3.LUT R10, R20, 0x7ff00000, RZ, 0xfc, !PT ;  /* 0x7ff00000140a0812 */ /* 0x000fe200078efcff */
[----:B------:R-:W-:Y:S01]  /*1900*/  @!P0 IMAD.MOV.U32 R36, RZ, RZ, RZ ;  /* 0x000000ffff248224 */ /* 0x000fe200078e00ff */
[----:B------:R-:W-:Y:S01]  /*1910*/  @!P0 MOV R37, R20 ;  /* 0x0000001400258202 */ /* 0x000fe20000000f00 */
[----:B------:R-:W-:Y:S02]  /*1920*/  @P0 IMAD.MOV.U32 R36, RZ, RZ, RZ ;  /* 0x000000ffff240224 */ /* 0x000fe400078e00ff */
[----:B------:R-:W-:Y:S01]  /*1930*/  @P0 IMAD.MOV.U32 R37, RZ, RZ, R10 ;  /* 0x000000ffff250224 */ /* 0x000fe200078e000a */
[----:B------:R-:W-:Y:S06]  /*1940*/  BRA `(.L_x_13) ;  /* 0x00000000001c7947 */ /* 0x000fec0003800000 */
.L_x_15:
[----:B------:R-:W-:Y:S02]  /*1950*/  LOP3.LUT R10, R21, 0x80000, RZ, 0xfc, !PT ;  /* 0x00080000150a7812 */ /* 0x000fe400078efcff */
[----:B------:R-:W-:-:S03]  /*1960*/  MOV R36, R20 ;  /* 0x0000001400247202 */ /* 0x000fc60000000f00 */
[----:B------:R-:W-:Y:S01]  /*1970*/  IMAD.MOV.U32 R37, RZ, RZ, R10 ;  /* 0x000000ffff257224 */ /* 0x000fe200078e000a */
[----:B------:R-:W-:Y:S06]  /*1980*/  BRA `(.L_x_13) ;  /* 0x00000000000c7947 */ /* 0x000fec0003800000 */
.L_x_14:
[----:B------:R-:W-:Y:S01]  /*1990*/  LOP3.LUT R10, R33, 0x80000, RZ, 0xfc, !PT ;  /* 0x00080000210a7812 */ /* 0x000fe200078efcff */
[----:B------:R-:W-:-:S03]  /*19a0*/  IMAD.MOV.U32 R36, RZ, RZ, R32 ;  /* 0x000000ffff247224 */ /* 0x000fc600078e0020 */
[----:B------:R-:W-:-:S07]  /*19b0*/  MOV R37, R10 ;  /* 0x0000000a00257202 */ /* 0x000fce0000000f00 */
.L_x_13:
[----:B------:R-:W-:Y:S05]  /*19c0*/  BSYNC.RECONVERGENT B1 ;  /* 0x0000000000017941 */ /* 0x000fea0003800200 */
.L_x_11:
[----:B------:R-:W-:Y:S01]  /*19d0*/  MOV R12, R9 ;  /* 0x00000009000c7202 */ /* 0x000fe20000000f00 */
[----:B------:R-:W-:Y:S02]  /*19e0*/  IMAD.MOV.U32 R13, RZ, RZ, 0x0 ;  /* 0x00000000ff0d7424 */ /* 0x000fe400078e00ff */
[----:B------:R-:W-:Y:S02]  /*19f0*/  IMAD.MOV.U32 R11, RZ, RZ, R36 ;  /* 0x000000ffff0b7224 */ /* 0x000fe400078e0024 */
[----:B------:R-:W-:Y:S01]  /*1a00*/  IMAD.MOV.U32 R10, RZ, RZ, R37 ;  /* 0x000000ffff0a7224 */ /* 0x000fe200078e0025 */
[----:B------:R-:W-:Y:S06]  /*1a10*/  RET.REL.NODEC R12 `(_Z16compute_velocityPfS_S_S_S_iiddddd) ;  /* 0xffffffe40c787950 */ /* 0x000fec0003c3ffff */
.L_x_16:
[----:B------:R-:W-:-:S00]  /*1a20*/  BRA `(.L_x_16) ;  /* 0xfffffffc00fc7947 */ /* 0x000fc0000383ffff */
[----:B------:R-:W-:-:S00]  /*1a30*/  NOP ;  /* 0x0000000000007918 */ /* 0x000fc00000000000 */
        /* <DEDUP_REMOVED lines=12> */
.L_x_25:


//--------------------- .text._Z16compute_pressurePfS_iiddS_ --------------------------
	.section	.text._Z16compute_pressurePfS_iiddS_,"ax",@progbits
	.align	128
        .global         _Z16compute_pressurePfS_iiddS_
        .type           _Z16compute_pressurePfS_iiddS_,@function
        .size           _Z16compute_pressurePfS_iiddS_,(.L_x_26 - _Z16compute_pressurePfS_iiddS_)
        .other          _Z16compute_pressurePfS_iiddS_,@"STO_CUDA_ENTRY STV_DEFAULT"
_Z16compute_pressurePfS_iiddS_:
.text._Z16compute_pressurePfS_iiddS_:
        /* <DEDUP_REMOVED lines=21> */
[----:B------:R-:W-:-:S04]  /*0150*/  IMAD.MOV R0, RZ, RZ, -R7 ;  /* 0x000000ffff007224 */ /* 0x000fc800078e0a07 */
[----:B------:R-:W-:-:S05]  /*0160*/  IMAD R0, R9, R0, R4 ;  /* 0x0000000009007224 */ /* 0x000fca00078e0204 */
[----:B------:R-:W-:-:S13]  /*0170*/  ISETP.GT.U32.AND P1, PT, R9, R0, PT ;  /* 0x000000000900720c */ /* 0x000fda0003f24070 */
[----:B------:R-:W-:Y:S02]  /*0180*/  @!P1 IMAD.IADD R0, R0, 0x1, -R9 ;  /* 0x0000000100009824 */ /* 0x000fe400078e0a09 */
[----:B------:R-:W-:Y:S01]  /*0190*/  @!P1 VIADD R7, R7, 0x1 ;  /* 0x0000000107079836 */ /* 0x000fe20000000000 */
[----:B------:R-:W-:Y:S02]  /*01a0*/  ISETP.NE.AND P1, PT, R2, RZ, PT ;  /* 0x000000ff0200720c */ /* 0x000fe40003f25270 */
[----:B------:R-:W-:Y:S02]  /*01b0*/  ISETP.GE.U32.AND P0, PT, R0, R9, PT ;  /* 0x000000090000720c */ /* 0x000fe40003f06070 */
[----:B------:R-:W-:-:S04]  /*01c0*/  LOP3.LUT R0, R5, R2, RZ, 0x3c, !PT ;  /* 0x0000000205007212 */ /* 0x000fc800078e3cff */
[----:B------:R-:W-:Y:S01]  /*01d0*/  ISETP.GE.AND P2, PT, R0, RZ, PT ;  /* 0x000000ff0000720c */ /* 0x000fe20003f46270 */
[----:B------:R-:W-:-:S06]  /*01e0*/  VIADD R0, R2, 0xffffffff ;  /* 0xffffffff02007836 */ /* 0x000fcc0000000000 */
[----:B------:R-:W-:-:S06]  /*01f0*/  @P0 VIADD R7, R7, 0x1 ;  /* 0x0000000107070836 */ /* 0x000fcc0000000000 */
[----:B------:R-:W-:Y:S01]  /*0200*/  @!P2 IMAD.MOV R7, RZ, RZ, -R7 ;  /* 0x000000ffff07a224 */ /* 0x000fe200078e0a07 */
        /* <DEDUP_REMOVED lines=10> */
[--C-:B------:R-:W-:Y:S02]  /*02b0*/  IMAD R0, R7, R2, R2.reuse ;  /* 0x0000000207007224 */ /* 0x100fe400078e0202 */
[----:B------:R-:W-:-:S04]  /*02c0*/  IMAD.MOV R3, RZ, RZ, -R2 ;  /* 0x000000ffff037224 */ /* 0x000fc800078e0a02 */
[----:B------:R-:W2:Y:S01]  /*02d0*/  LDC.64 R12, c[0x0][0x388] ;  /* 0x0000e200ff0c7b82 */ /* 0x000ea20000000a00 */
[----:B------:R-:W-:-:S04]  /*02e0*/  IMAD R0, R3, 0x2, R0 ;  /* 0x0000000203007824 */ /* 0x000fc800078e0200 */
[----:B------:R-:W-:-:S03]  /*02f0*/  IMAD.IADD R3, R9, 0x1, R0 ;  /* 0x0000000109037824 */ /* 0x000fc600078e0200 */
[----:B------:R-:W3:Y:S01]  /*0300*/  LDC.64 R16, c[0x0][0x398] ;  /* 0x0000e600ff107b82 */ /* 0x000ee20000000a00 */
[----:B0-----:R-:W-:-:S04]  /*0310*/  IMAD.WIDE R18, R5, 0x4, R20 ;  /* 0x0000000405127825 */ /* 0x001fc800078e0214 */
[----:B------:R-:W-:Y:S01]  /*0320*/  IMAD.WIDE R20, R3, 0x4, R20 ;  /* 0x0000000403147825 */ /* 0x000fe200078e0214 */
[----:B-1----:R-:W4:Y:S03]  /*0330*/  LDG.E R0, desc[UR4][R18.64+0x4] ;  /* 0x0000040412007981 */ /* 0x002f26000c1e1900 */
[----:B--2---:R-:W-:Y:S01]  /*0340*/  IMAD.WIDE R12, R5, 0x4, R12 ;  /* 0x00000004050c7825 */ /* 0x004fe200078e020c */
[----:B------:R-:W4:Y:S03]  /*0350*/  LDG.E R23, desc[UR4][R18.64+-0x4] ;  /* 0xfffffc0412177981 */ /* 0x000f26000c1e1900 */
[----:B------:R-:W-:Y:S01]  /*0360*/  IMAD.WIDE R10, R2, 0x4, R18 ;  /* 0x00000004020a7825 */ /* 0x000fe200078e0212 */
[----:B------:R0:W2:Y:S01]  /*0370*/  LDG.E R24, desc[UR4][R12.64] ;  /* 0x000000040c187981 */ /* 0x0000a2000c1e1900 */
[----:B------:R-:W1:Y:S03]  /*0380*/  LDC.64 R2, c[0x0][0x3a0] ;  /* 0x0000e800ff027b82 */ /* 0x000e660000000a00 */
[----:B------:R2:W5:Y:S04]  /*0390*/  LDG.E R4, desc[UR4][R10.64] ;  /* 0x000000040a047981 */ /* 0x000568000c1e1900 */
[----:B------:R-:W5:Y:S01]  /*03a0*/  LDG.E R21, desc[UR4][R20.64] ;  /* 0x0000000414157981 */ /* 0x000f62000c1e1900 */
[----:B---3--:R-:W-:-:S02]  /*03b0*/  DMUL R14, R16, R16 ;  /* 0x00000010100e7228 */ /* 0x008fc40000000000 */
[----:B-1----:R-:W-:-:S08]  /*03c0*/  DMUL R8, R2, R2 ;  /* 0x0000000202087228 */ /* 0x002fd00000000000 */
[----:B------:R-:W-:-:S08]  /*03d0*/  DADD R6, R8, R14 ;  /* 0x0000000008067229 */ /* 0x000fd0000000000e */
[----:B------:R-:W-:-:S06]  /*03e0*/  DADD R6, R6, R6 ;  /* 0x0000000006067229 */ /* 0x000fcc0000000006 */
[----:B0-----:R-:W0:Y:S01]  /*03f0*/  MUFU.RCP64H R13, R7 ;  /* 0x00000007000d7308 */ /* 0x001e220000001800 */
[----:B------:R-:W-:Y:S01]  /*0400*/  IMAD.MOV.U32 R12, RZ, RZ, 0x1 ;  /* 0x00000001ff0c7424 */ /* 0x000fe200078e00ff */
[----:B------:R-:W-:Y:S06]  /*0410*/  BSSY.RECONVERGENT B0, `(.L_x_17) ;  /* 0x000001c000007945 */ /* 0x000fec0003800200 */
[----:B--2---:R-:W1:Y:S01]  /*0420*/  F2F.F64.F32 R10, R24 ;  /* 0x00000018000a7310 */ /* 0x004e620000201800 */
[----:B-----5:R-:W-:Y:S01]  /*0430*/  FADD R4, R4, R21 ;  /* 0x0000001504047221 */ /* 0x020fe20000000000 */
[----:B0-----:R-:W-:-:S06]  /*0440*/  DFMA R20, -R6, R12, 1 ;  /* 0x3ff000000614742b */ /* 0x001fcc000000010c */
[----:B------:R-:W0:Y:S01]  /*0450*/  F2F.F64.F32 R18, R4 ;  /* 0x0000000400127310 */ /* 0x000e220000201800 */
[----:B----4-:R-:W-:Y:S01]  /*0460*/  FADD R0, R0, R23 ;  /* 0x0000001700007221 */ /* 0x010fe20000000000 */
[----:B-1----:R-:W-:Y:S02]  /*0470*/  DMUL R22, R10, R16 ;  /* 0x000000100a167228 */ /* 0x002fe40000000000 */
[----:B------:R-:W-:-:S04]  /*0480*/  DFMA R20, R20, R20, R20 ;  /* 0x000000141414722b */ /* 0x000fc80000000014 */
[----:B------:R-:W1:Y:S02]  /*0490*/  F2F.F64.F32 R10, R0 ;  /* 0x00000000000a7310 */ /* 0x000e640000201800 */
[----:B------:R-:W-:Y:S02]  /*04a0*/  DMUL R22, R22, R16 ;  /* 0x0000001016167228 */ /* 0x000fe40000000000 */
[----:B------:R-:W-:Y:S02]  /*04b0*/  DFMA R20, R12, R20, R12 ;  /* 0x000000140c14722b */ /* 0x000fe4000000000c */
[----:B0-----:R-:W-:-:S04]  /*04c0*/  DMUL R18, R14, R18 ;  /* 0x000000120e127228 */ /* 0x001fc80000000000 */
[----:B------:R-:W-:-:S04]  /*04d0*/  DMUL R22, R22, R2 ;  /* 0x0000000216167228 */ /* 0x000fc80000000000 */
[----:B-1----:R-:W-:Y:S02]  /*04e0*/  DFMA R8, R8, R10, R18 ;  /* 0x0000000a0808722b */ /* 0x002fe40000000012 */
[----:B------:R-:W-:-:S06]  /*04f0*/  DFMA R10, -R6, R20, 1 ;  /* 0x3ff00000060a742b */ /* 0x000fcc0000000114 */
[----:B------:R-:W-:Y:S02]  /*0500*/  DFMA R8, -R22, R2, R8 ;  /* 0x000000021608722b */ /* 0x000fe40000000108 */
[----:B------:R-:W-:-:S08]  /*0510*/  DFMA R10, R20, R10, R20 ;  /* 0x0000000a140a722b */ /* 0x000fd00000000014 */
[----:B------:R-:W-:-:S08]  /*0520*/  DMUL R2, R8, R10 ;  /* 0x0000000a08027228 */ /* 0x000fd00000000000 */
[----:B------:R-:W-:-:S08]  /*0530*/  DFMA R12, -R6, R2, R8 ;  /* 0x00000002060c722b */ /* 0x000fd00000000108 */
[----:B------:R-:W-:Y:S01]  /*0540*/  DFMA R2, R10, R12, R2 ;  /* 0x0000000c0a02722b */ /* 0x000fe20000000002 */
[----:B------:R-:W-:-:S09]  /*0550*/  FSETP.GEU.AND P1, PT, |R9|, 6.5827683646048100446e-37, PT ;  /* 0x036000000900780b */ /* 0x000fd20003f2e200 */
[----:B------:R-:W-:-:S05]  /*0560*/  FFMA R0, RZ, R7, R3 ;  /* 0x00000007ff007223 */ /* 0x000fca0000000003 */
[----:B------:R-:W-:-:S13]  /*0570*/  FSETP.GT.AND P0, PT, |R0|, 1.469367938527859385e-39, PT ;  /* 0x001000000000780b */ /* 0x000fda0003f04200 */
[----:B------:R-:W-:Y:S05]  /*0580*/  @P0 BRA P1, `(.L_x_18) ;  /* 0x0000000000100947 */ /* 0x000fea0000800000 */
[----:B------:R-:W-:-:S07]  /*0590*/  MOV R0, 0x5b0 ;  /* 0x000005b000007802 */ /* 0x000fce0000000f00 */
[----:B------:R-:W-:Y:S05]  /*05a0*/  CALL.REL.NOINC `($__internal_1_$__cuda_sm20_div_rn_f64_full) ;  /* 0x0000000000207944 */ /* 0x000fea0003c00000 */
[----:B------:R-:W-:Y:S02]  /*05b0*/  IMAD.MOV.U32 R2, RZ, RZ, R12 ;  /* 0x000000ffff027224 */ /* 0x000fe400078e000c */
[----:B------:R-:W-:-:S07]  /*05c0*/  IMAD.MOV.U32 R3, RZ, RZ, R13 ;  /* 0x000000ffff037224 */ /* 0x000fce00078e000d */
.L_x_18:
[----:B------:R-:W-:Y:S05]  /*05d0*/  BSYNC.RECONVERGENT B0 ;  /* 0x0000000000007941 */ /* 0x000fea0003800200 */
.L_x_17:
[----:B------:R-:W0:Y:S01]  /*05e0*/  LDC.64 R6, c[0x0][0x380] ;  /* 0x0000e000ff067b82 */ /* 0x000e220000000a00 */
[----:B------:R-:W1:Y:S01]  /*05f0*/  F2F.F32.F64 R3, R2 ;  /* 0x0000000200037310 */ /* 0x000e620000301000 */
[----:B0-----:R-:W-:-:S05]  /*0600*/  IMAD.WIDE R4, R5, 0x4, R6 ;  /* 0x0000000405047825 */ /* 0x001fca00078e0206 */
[----:B-1----:R-:W-:Y:S01]  /*0610*/  STG.E desc[UR4][R4.64], R3 ;  /* 0x0000000304007986 */ /* 0x002fe2000c101904 */
[----:B------:R-:W-:Y:S05]  /*0620*/  EXIT ;  /* 0x000000000000794d */ /* 0x000fea0003800000 */
        .weak           $__internal_1_$__cuda_sm20_div_rn_f64_full
        .type           $__internal_1_$__cuda_sm20_div_rn_f64_full,@function
        .size           $__internal_1_$__cuda_sm20_div_rn_f64_full,(.L_x_26 - $__internal_1_$__cuda_sm20_div_rn_f64_full)
$__internal_1_$__cuda_sm20_div_rn_f64_full:
[C---:B------:R-:W-:Y:S01]  /*0630*/  FSETP.GEU.AND P0, PT, |R7|.reuse, 1.469367938527859385e-39, PT ;  /* 0x001000000700780b */ /* 0x040fe20003f0e200 */
[----:B------:R-:W-:Y:S01]  /*0640*/  IMAD.MOV.U32 R14, RZ, RZ, 0x1 ;  /* 0x00000001ff0e7424 */ /* 0x000fe200078e00ff */
[----:B------:R-:W-:Y:S01]  /*0650*/  LOP3.LUT R2, R7, 0x800fffff, RZ, 0xc0, !PT ;  /* 0x800fffff07027812 */ /* 0x000fe200078ec0ff */
[----:B------:R-:W-:Y:S01]  /*0660*/  IMAD.MOV.U32 R12, RZ, RZ, 0x1ca00000 ;  /* 0x1ca00000ff0c7424 */ /* 0x000fe200078e00ff */
[C---:B------:R-:W-:Y:S01]  /*0670*/  FSETP.GEU.AND P2, PT, |R9|.reuse, 1.469367938527859385e-39, PT ;  /* 0x001000000900780b */ /* 0x040fe20003f4e200 */
[----:B------:R-:W-:Y:S01]  /*0680*/  BSSY.RECONVERGENT B1, `(.L_x_19) ;  /* 0x0000053000017945 */ /* 0x000fe20003800200 */
[----:B------:R-:W-:Y:S01]  /*0690*/  LOP3.LUT R3, R2, 0x3ff00000, RZ, 0xfc, !PT ;  /* 0x3ff0000002037812 */ /* 0x000fe200078efcff */
[----:B------:R-:W-:Y:S01]  /*06a0*/  IMAD.MOV.U32 R2, RZ, RZ, R6 ;  /* 0x000000ffff027224 */ /* 0x000fe200078e0006 */
[----:B------:R-:W-:Y:S02]  /*06b0*/  LOP3.LUT R4, R9, 0x7ff00000, RZ, 0xc0, !PT ;  /* 0x7ff0000009047812 */ /* 0x000fe400078ec0ff */
[----:B------:R-:W-:-:S03]  /*06c0*/  LOP3.LUT R13, R7, 0x7ff00000, RZ, 0xc0, !PT ;  /* 0x7ff00000070d7812 */ /* 0x000fc600078ec0ff */
[----:B------:R-:W-:Y:S01]  /*06d0*/  @!P0 DMUL R2, R6, 8.98846567431157953865e+307 ;  /* 0x7fe0000006028828 */ /* 0x000fe20000000000 */
[C---:B------:R-:W-:Y:S01]  /*06e0*/  ISETP.GE.U32.AND P1, PT, R4.reuse, R13, PT ;  /* 0x0000000d0400720c */ /* 0x040fe20003f26070 */
[----:B------:R-:W-:Y:S02]  /*06f0*/  IMAD.MOV.U32 R21, RZ, RZ, R4 ;  /* 0x000000ffff157224 */ /* 0x000fe400078e0004 */
[----:B------:R-:W-:Y:S01]  /*0700*/  @!P2 LOP3.LUT R17, R7, 0x7ff00000, RZ, 0xc0, !PT ;  /* 0x7ff000000711a812 */ /* 0x000fe200078ec0ff */
[----:B------:R-:W-:Y:S01]  /*0710*/  @!P2 IMAD.MOV.U32 R16, RZ, RZ, RZ ;  /* 0x000000ffff10a224 */ /* 0x000fe200078e00ff */
[----:B------:R-:W0:Y:S01]  /*0720*/  MUFU.RCP64H R15, R3 ;  /* 0x00000003000f7308 */ /* 0x000e220000001800 */
[----:B------:R-:W-:Y:S01]  /*0730*/  IMAD.MOV.U32 R20, RZ, RZ, R13 ;  /* 0x000000ffff147224 */ /* 0x000fe200078e000d */
[----:B------:R-:W-:Y:S02]  /*0740*/  @!P2 ISETP.GE.U32.AND P3, PT, R4, R17, PT ;  /* 0x000000110400a20c */ /* 0x000fe40003f66070 */
[----:B------:R-:W-:-:S02]  /*0750*/  @!P0 LOP3.LUT R20, R3, 0x7ff00000, RZ, 0xc0, !PT ;  /* 0x7ff0000003148812 */ /* 0x000fc400078ec0ff */
[----:B------:R-:W-:-:S03]  /*0760*/  @!P2 SEL R17, R12, 0x63400000, !P3 ;  /* 0x634000000c11a807 */ /* 0x000fc60005800000 */
[----:B------:R-:W-:Y:S01]  /*0770*/  VIADD R22, R20, 0xffffffff ;  /* 0xffffffff14167836 */ /* 0x000fe20000000000 */
[----:B------:R-:W-:-:S04]  /*0780*/  @!P2 LOP3.LUT R17, R17, 0x80000000, R9, 0xf8, !PT ;  /* 0x800000001111a812 */ /* 0x000fc800078ef809 */
[----:B------:R-:W-:Y:S01]  /*0790*/  @!P2 LOP3.LUT R17, R17, 0x100000, RZ, 0xfc, !PT ;  /* 0x001000001111a812 */ /* 0x000fe200078efcff */
[----:B0-----:R-:W-:-:S08]  /*07a0*/  DFMA R10, R14, -R2, 1 ;  /* 0x3ff000000e0a742b */ /* 0x001fd00000000802 */
[----:B------:R-:W-:-:S08]  /*07b0*/  DFMA R10, R10, R10, R10 ;  /* 0x0000000a0a0a722b */ /* 0x000fd0000000000a */
[----:B------:R-:W-:Y:S01]  /*07c0*/  DFMA R14, R14, R10, R14 ;  /* 0x0000000a0e0e722b */ /* 0x000fe2000000000e */
[----:B------:R-:W-:Y:S02]  /*07d0*/  SEL R11, R12, 0x63400000, !P1 ;  /* 0x634000000c0b7807 */ /* 0x000fe40004800000 */
[----:B------:R-:W-:Y:S02]  /*07e0*/  MOV R10, R8 ;  /* 0x00000008000a7202 */ /* 0x000fe40000000f00 */
[----:B------:R-:W-:-:S03]  /*07f0*/  LOP3.LUT R11, R11, 0x800fffff, R9, 0xf8, !PT ;  /* 0x800fffff0b0b7812 */ /* 0x000fc600078ef809 */
[----:B------:R-:W-:-:S03]  /*0800*/  DFMA R18, R14, -R2, 1 ;  /* 0x3ff000000e12742b */ /* 0x000fc60000000802 */
[----:B------:R-:W-:-:S05]  /*0810*/  @!P2 DFMA R10, R10, 2, -R16 ;  /* 0x400000000a0aa82b */ /* 0x000fca0000000810 */
[----:B------:R-:W-:-:S05]  /*0820*/  DFMA R14, R14, R18, R14 ;  /* 0x000000120e0e722b */ /* 0x000fca000000000e */
[----:B------:R-:W-:-:S03]  /*0830*/  @!P2 LOP3.LUT R21, R11, 0x7ff00000, RZ, 0xc0, !PT ;  /* 0x7ff000000b15a812 */ /* 0x000fc600078ec0ff */
[----:B------:R-:W-:Y:S02]  /*0840*/  DMUL R16, R14, R10 ;  /* 0x0000000a0e107228 */ /* 0x000fe40000000000 */
[----:B------:R-:W-:-:S05]  /*0850*/  VIADD R13, R21, 0xffffffff ;  /* 0xffffffff150d7836 */ /* 0x000fca0000000000 */
[----:B------:R-:W-:Y:S01]  /*0860*/  ISETP.GT.U32.AND P0, PT, R13, 0x7feffffe, PT ;  /* 0x7feffffe0d00780c */ /* 0x000fe20003f04070 */
        /* <DEDUP_REMOVED lines=8> */
[----:B------:R-:W-:-:S05]  /*08f0*/  SEL R9, R12, 0x63400000, !P0 ;  /* 0x634000000c097807 */ /* 0x000fca0004000000 */
[----:B------:R-:W-:Y:S02]  /*0900*/  IMAD.IADD R4, R8, 0x1, -R9 ;  /* 0x0000000108047824 */ /* 0x000fe400078e0a09 */
[----:B------:R-:W-:Y:S02]  /*0910*/  IMAD.MOV.U32 R8, RZ, RZ, RZ ;  /* 0x000000ffff087224 */ /* 0x000fe400078e00ff */
[----:B------:R-:W-:-:S06]  /*0920*/  VIADD R9, R4, 0x7fe00000 ;  /* 0x7fe0000004097836 */ /* 0x000fcc0000000000 */
[----:B------:R-:W-:-:S10]  /*0930*/  DMUL R12, R14, R8 ;  /* 0x000000080e0c7228 */ /* 0x000fd40000000000 */
[----:B------:R-:W-:-:S13]  /*0940*/  FSETP.GTU.AND P0, PT, |R13|, 1.469367938527859385e-39, PT ;  /* 0x001000000d00780b */ /* 0x000fda0003f0c200 */
[----:B------:R-:W-:Y:S05]  /*0950*/  @P0 BRA `(.L_x_21) ;  /* 0x0000000000940947 */ /* 0x000fea0003800000 */
[----:B------:R-:W-:Y:S01]  /*0960*/  DFMA R2, R14, -R2, R10 ;  /* 0x800000020e02722b */ /* 0x000fe2000000000a */
[----:B------:R-:W-:-:S09]  /*0970*/  IMAD.MOV.U32 R8, RZ, RZ, RZ ;  /* 0x000000ffff087224 */ /* 0x000fd200078e00ff */
[C---:B------:R-:W-:Y:S02]  /*0980*/  FSETP.NEU.AND P0, PT, R3.reuse, RZ, PT ;  /* 0x000000ff0300720b */ /* 0x040fe40003f0d000 */
[----:B------:R-:W-:-:S04]  /*0990*/  LOP3.LUT R7, R3, 0x80000000, R7, 0x48, !PT ;  /* 0x8000000003077812 */ /* 0x000fc800078e4807 */
[----:B------:R-:W-:-:S07]  /*09a0*/  LOP3.LUT R9, R7, R9, RZ, 0xfc, !PT ;  /* 0x0000000907097212 */ /* 0x000fce00078efcff */
[----:B------:R-:W-:Y:S05]  /*09b0*/  @!P0 BRA `(.L_x_21) ;  /* 0x00000000007c8947 */ /* 0x000fea0003800000 */
[----:B------:R-:W-:Y:S01]  /*09c0*/  IMAD.MOV R3, RZ, RZ, -R4 ;  /* 0x000000ffff037224 */ /* 0x000fe200078e0a04 */
[----:B------:R-:W-:Y:S01]  /*09d0*/  MOV R2, RZ ;  /* 0x000000ff00027202 */ /* 0x000fe20000000f00 */
[----:B------:R-:W-:-:S05]  /*09e0*/  DMUL.RP R8, R14, R8 ;  /* 0x000000080e087228 */ /* 0x000fca0000008000 */
[----:B------:R-:W-:-:S05]  /*09f0*/  DFMA R2, R12, -R2, R14 ;  /* 0x800000020c02722b */ /* 0x000fca000000000e */
[----:B------:R-:W-:Y:S02]  /*0a00*/  LOP3.LUT R7, R9, R7, RZ, 0x3c, !PT ;  /* 0x0000000709077212 */ /* 0x000fe400078e3cff */
[----:B------:R-:W-:-:S04]  /*0a10*/  IADD3 R2, PT, PT, -R4, -0x43300000, RZ ;  /* 0xbcd0000004027810 */ /* 0x000fc80007ffe1ff */
[----:B------:R-:W-:-:S04]  /*0a20*/  FSETP.NEU.AND P0, PT, |R3|, R2, PT ;  /* 0x000000020300720b */ /* 0x000fc80003f0d200 */
[----:B------:R-:W-:Y:S02]  /*0a30*/  FSEL R12, R8, R12, !P0 ;  /* 0x0000000c080c7208 */ /* 0x000fe40004000000 */
[----:B------:R-:W-:Y:S01]  /*0a40*/  FSEL R13, R7, R13, !P0 ;  /* 0x0000000d070d7208 */ /* 0x000fe20004000000 */
[----:B------:R-:W-:Y:S06]  /*0a50*/  BRA `(.L_x_21) ;  /* 0x0000000000547947 */ /* 0x000fec0003800000 */
.L_x_20:
[----:B------:R-:W-:-:S14]  /*0a60*/  DSETP.NAN.AND P0, PT, R8, R8, PT ;  /* 0x000000080800722a */ /* 0x000fdc0003f08000 */
[----:B------:R-:W-:Y:S05]  /*0a70*/  @P0 BRA `(.L_x_22) ;  /* 0x0000000000440947 */ /* 0x000fea0003800000 */
[----:B------:R-:W-:-:S14]  /*0a80*/  DSETP.NAN.AND P0, PT, R6, R6, PT ;  /* 0x000000060600722a */ /* 0x000fdc0003f08000 */
[----:B------:R-:W-:Y:S05]  /*0a90*/  @P0 BRA `(.L_x_23) ;  /* 0x0000000000300947 */ /* 0x000fea0003800000 */
[----:B------:R-:W-:Y:S01]  /*0aa0*/  ISETP.NE.AND P0, PT, R21, R20, PT ;  /* 0x000000141500720c */ /* 0x000fe20003f05270 */
[----:B------:R-:W-:Y:S02]  /*0ab0*/  IMAD.MOV.U32 R12, RZ, RZ, 0x0 ;  /* 0x00000000ff0c7424 */ /* 0x000fe400078e00ff */
[----:B------:R-:W-:-:S10]  /*0ac0*/  IMAD.MOV.U32 R13, RZ, RZ, -0x80000 ;  /* 0xfff80000ff0d7424 */ /* 0x000fd400078e00ff */
[----:B------:R-:W-:Y:S05]  /*0ad0*/  @!P0 BRA `(.L_x_21) ;  /* 0x0000000000348947 */ /* 0x000fea0003800000 */
[----:B------:R-:W-:Y:S02]  /*0ae0*/  ISETP.NE.AND P0, PT, R21, 0x7ff00000, PT ;  /* 0x7ff000001500780c */ /* 0x000fe40003f05270 */
[----:B------:R-:W-:Y:S02]  /*0af0*/  LOP3.LUT R13, R9, 0x80000000, R7, 0x48, !PT ;  /* 0x80000000090d7812 */ /* 0x000fe400078e4807 */
[----:B------:R-:W-:-:S13]  /*0b00*/  ISETP.EQ.OR P0, PT, R20, RZ, !P0 ;  /* 0x000000ff1400720c */ /* 0x000fda0004702670 */
[----:B------:R-:W-:Y:S01]  /*0b10*/  @P0 LOP3.LUT R2, R13, 0x7ff00000, RZ, 0xfc, !PT ;  /* 0x7ff000000d020812 */ /* 0x000fe200078efcff */
[----:B------:R-:W-:Y:S02]  /*0b20*/  @!P0 IMAD.MOV.U32 R12, RZ, RZ, RZ ;  /* 0x000000ffff0c8224 */ /* 0x000fe400078e00ff */
[----:B------:R-:W-:Y:S02]  /*0b30*/  @P0 IMAD.MOV.U32 R12, RZ, RZ, RZ ;  /* 0x000000ffff0c0224 */ /* 0x000fe400078e00ff */
[----:B------:R-:W-:Y:S01]  /*0b40*/  @P0 IMAD.MOV.U32 R13, RZ, RZ, R2 ;  /* 0x000000ffff0d0224 */ /* 0x000fe200078e0002 */
[----:B------:R-:W-:Y:S06]  /*0b50*/  BRA `(.L_x_21) ;  /* 0x0000000000147947 */ /* 0x000fec0003800000 */
.L_x_23:
[----:B------:R-:W-:Y:S01]  /*0b60*/  LOP3.LUT R13, R7, 0x80000, RZ, 0xfc, !PT ;  /* 0x00080000070d7812 */ /* 0x000fe200078efcff */
[----:B------:R-:W-:Y:S01]  /*0b70*/  IMAD.MOV.U32 R12, RZ, RZ, R6 ;  /* 0x000000ffff0c7224 */ /* 0x000fe200078e0006 */
[----:B------:R-:W-:Y:S06]  /*0b80*/  BRA `(.L_x_21) ;  /* 0x0000000000087947 */ /* 0x000fec0003800000 */
.L_x_22:
[----:B------:R-:W-:Y:S01]  /*0b90*/  LOP3.LUT R13, R9, 0x80000, RZ, 0xfc, !PT ;  /* 0x00080000090d7812 */ /* 0x000fe200078efcff */
[----:B------:R-:W-:-:S07]  /*0ba0*/  IMAD.MOV.U32 R12, RZ, RZ, R8 ;  /* 0x000000ffff0c7224 */ /* 0x000fce00078e0008 */
.L_x_21:
[----:B------:R-:W-:Y:S05]  /*0bb0*/  BSYNC.RECONVERGENT B1 ;  /* 0x0000000000017941 */ /* 0x000fea0003800200 */
.L_x_19:
[----:B------:R-:W-:Y:S02]  /*0bc0*/  IMAD.MOV.U32 R2, RZ, RZ, R0 ;  /* 0x000000ffff027224 */ /* 0x000fe400078e0000 */
[----:B------:R-:W-:-:S04]  /*0bd0*/  IMAD.MOV.U32 R3, RZ, RZ, 0x0 ;  /* 0x00000000ff037424 */ /* 0x000fc800078e00ff */
[----:B------:R-:W-:Y:S05]  /*0be0*/  RET.REL.NODEC R2 `(_Z16compute_pressurePfS_iiddS_) ;  /* 0xfffffff402047950 */ /* 0x000fea0003c3ffff */
.L_x_24:
        /* <DEDUP_REMOVED lines=9> */
.L_x_26:


//--------------------- .nv.shared.reserved.0     --------------------------
	.section	.nv.shared.reserved.0,"aw",@nobits
	.weak		__nv_reservedSMEM_offset_0_alias
	.size		__nv_reservedSMEM_offset_0_alias, 0, 64
	.other		__nv_reservedSMEM_offset_0_alias,@"STO_CUDA_RESERVED_SHARED STV_DEFAULT"
__nv_reservedSMEM_offset_0_alias:
	.zero		0
	.zero		64


//--------------------- .nv.constant0._Z16compute_velocityPfS_S_S_S_iiddddd --------------------------
	.section	.nv.constant0._Z16compute_velocityPfS_S_S_S_iiddddd,"a",@progbits
	.sectionflags	@""
	.align	4
.nv.constant0._Z16compute_velocityPfS_S_S_S_iiddddd:
	.zero		984


//--------------------- .nv.constant0._Z16compute_pressurePfS_iiddS_ --------------------------
	.section	.nv.constant0._Z16compute_pressurePfS_iiddS_,"a",@progbits
	.sectionflags	@""
	.align	4
.nv.constant0._Z16compute_pressurePfS_iiddS_:
	.zero		944


//--------------------- SYMBOLS --------------------------

	.type		.nv.reservedSmem.offset0,@object
	.size		.nv.reservedSmem.offset0,0x4
